	.headerflags	@"EF_CUDA_TEXMODE_UNIFIED EF_CUDA_64BIT_ADDRESS EF_CUDA_ACCELERATORS EF_CUDA_SM90 EF_CUDA_VIRTUAL_SM(EF_CUDA_SM90)"
	.elftype	@"ET_EXEC"


//--------------------- .nv.info                  --------------------------
	.section	.nv.info,"",@"SHT_CUDA_INFO"
	.align	4


	//----- nvinfo : EIATTR_REGCOUNT
	.align		4
        /*0000*/ 	.byte	0x04, 0x2f
        /*0002*/ 	.short	(.L_3 - .L_2)
	.align		4
.L_2:
        /*0004*/ 	.word	index@(triton_poi_fused_cat_relu_9)
        /*0008*/ 	.word	0x000000a2


	//----- nvinfo : EIATTR_MIN_STACK_SIZE
	.align		4
.L_3:
        /*000c*/ 	.byte	0x04, 0x12
        /*000e*/ 	.short	(.L_5 - .L_4)
	.align		4
.L_4:
        /*0010*/ 	.word	index@(triton_poi_fused_cat_relu_9)
        /*0014*/ 	.word	0x00000000


	//----- nvinfo : EIATTR_FRAME_SIZE
	.align		4
.L_5:
        /*0018*/ 	.byte	0x04, 0x11
        /*001a*/ 	.short	(.L_7 - .L_6)
	.align		4
.L_6:
        /*001c*/ 	.word	index@(triton_poi_fused_cat_relu_9)
        /*0020*/ 	.word	0x00000000


	//----- nvinfo : EIATTR_MIN_STACK_SIZE
	.align		4
.L_7:
        /*0024*/ 	.byte	0x04, 0x12
        /*0026*/ 	.short	(.L_9 - .L_8)
	.align		4
.L_8:
        /*0028*/ 	.word	index@(triton_poi_fused_cat_relu_9)
        /*002c*/ 	.word	0x00000000
.L_9:


//--------------------- .nv.info.triton_poi_fused_cat_relu_9 --------------------------
	.section	.nv.info.triton_poi_fused_cat_relu_9,"",@"SHT_CUDA_INFO"
	.sectionflags	@""
	.align	4


	//----- nvinfo : EIATTR_CUDA_API_VERSION
	.align		4
        /*0000*/ 	.byte	0x04, 0x37
        /*0002*/ 	.short	(.L_11 - .L_10)
.L_10:
        /*0004*/ 	.word	0x0000007c


	//----- nvinfo : EIATTR_KPARAM_INFO
	.align		4
.L_11:
        /*0008*/ 	.byte	0x04, 0x17
        /*000a*/ 	.short	(.L_13 - .L_12)
.L_12:
        /*000c*/ 	.word	0x00000000
        /*0010*/ 	.short	0x0010
        /*0012*/ 	.short	0x007c
        /*0014*/ 	.byte	0x00, 0xf0, 0x11, 0x00


	//----- nvinfo : EIATTR_KPARAM_INFO
	.align		4
.L_13:
        /*0018*/ 	.byte	0x04, 0x17
        /*001a*/ 	.short	(.L_15 - .L_14)
.L_14:
        /*001c*/ 	.word	0x00000000
        /*0020*/ 	.short	0x000f
        /*0022*/ 	.short	0x0078
        /*0024*/ 	.byte	0x00, 0xf0, 0x11, 0x00


	//----- nvinfo : EIATTR_KPARAM_INFO
	.align		4
.L_15:
        /*0028*/ 	.byte	0x04, 0x17
        /*002a*/ 	.short	(.L_17 - .L_16)
.L_16:
        /*002c*/ 	.word	0x00000000
        /*0030*/ 	.short	0x000e
        /*0032*/ 	.short	0x0070
        /*0034*/ 	.byte	0x00, 0xf4, 0x21, 0x00


	//----- nvinfo : EIATTR_KPARAM_INFO
	.align		4
.L_17:
        /*0038*/ 	.byte	0x04, 0x17
        /*003a*/ 	.short	(.L_19 - .L_18)
.L_18:
        /*003c*/ 	.word	0x00000000
        /*0040*/ 	.short	0x000d
        /*0042*/ 	.short	0x0068
        /*0044*/ 	.byte	0x00, 0xf4, 0x21, 0x00


	//----- nvinfo : EIATTR_KPARAM_INFO
	.align		4
.L_19:
        /*0048*/ 	.byte	0x04, 0x17
        /*004a*/ 	.short	(.L_21 - .L_20)
.L_20:
        /*004c*/ 	.word	0x00000000
        /*0050*/ 	.short	0x000c
        /*0052*/ 	.short	0x0060
        /*0054*/ 	.byte	0x00, 0xf4, 0x21, 0x00


	//----- nvinfo : EIATTR_KPARAM_INFO
	.align		4
.L_21:
        /*0058*/ 	.byte	0x04, 0x17
        /*005a*/ 	.short	(.L_23 - .L_22)
.L_22:
        /*005c*/ 	.word	0x00000000
        /*0060*/ 	.short	0x000b
        /*0062*/ 	.short	0x0058
        /*0064*/ 	.byte	0x00, 0xf4, 0x21, 0x00


	//----- nvinfo : EIATTR_KPARAM_INFO
	.align		4
.L_23:
        /*0068*/ 	.byte	0x04, 0x17
        /*006a*/ 	.short	(.L_25 - .L_24)
.L_24:
        /*006c*/ 	.word	0x00000000
        /*0070*/ 	.short	0x000a
        /*0072*/ 	.short	0x0050
        /*0074*/ 	.byte	0x00, 0xf4, 0x21, 0x00


	//----- nvinfo : EIATTR_KPARAM_INFO
	.align		4
.L_25:
        /*0078*/ 	.byte	0x04, 0x17
        /*007a*/ 	.short	(.L_27 - .L_26)
.L_26:
        /*007c*/ 	.word	0x00000000
        /*0080*/ 	.short	0x0009
        /*0082*/ 	.short	0x0048
        /*0084*/ 	.byte	0x00, 0xf4, 0x21, 0x00


	//----- nvinfo : EIATTR_KPARAM_INFO
	.align		4
.L_27:
        /*0088*/ 	.byte	0x04, 0x17
        /*008a*/ 	.short	(.L_29 - .L_28)
.L_28:
        /*008c*/ 	.word	0x00000000
        /*0090*/ 	.short	0x0008
        /*0092*/ 	.short	0x0040
        /*0094*/ 	.byte	0x00, 0xf4, 0x21, 0x00


	//----- nvinfo : EIATTR_KPARAM_INFO
	.align		4
.L_29:
        /*0098*/ 	.byte	0x04, 0x17
        /*009a*/ 	.short	(.L_31 - .L_30)
.L_30:
        /*009c*/ 	.word	0x00000000
        /*00a0*/ 	.short	0x0007
        /*00a2*/ 	.short	0x0038
        /*00a4*/ 	.byte	0x00, 0xf4, 0x21, 0x00


	//----- nvinfo : EIATTR_KPARAM_INFO
	.align		4
.L_31:
        /*00a8*/ 	.byte	0x04, 0x17
        /*00aa*/ 	.short	(.L_33 - .L_32)
.L_32:
        /*00ac*/ 	.word	0x00000000
        /*00b0*/ 	.short	0x0006
        /*00b2*/ 	.short	0x0030
        /*00b4*/ 	.byte	0x00, 0xf4, 0x21, 0x00


	//----- nvinfo : EIATTR_KPARAM_INFO
	.align		4
.L_33:
        /*00b8*/ 	.byte	0x04, 0x17
        /*00ba*/ 	.short	(.L_35 - .L_34)
.L_34:
        /*00bc*/ 	.word	0x00000000
        /*00c0*/ 	.short	0x0005
        /*00c2*/ 	.short	0x0028
        /*00c4*/ 	.byte	0x00, 0xf4, 0x21, 0x00


	//----- nvinfo : EIATTR_KPARAM_INFO
	.align		4
.L_35:
        /*00c8*/ 	.byte	0x04, 0x17
        /*00ca*/ 	.short	(.L_37 - .L_36)
.L_36:
        /*00cc*/ 	.word	0x00000000
        /*00d0*/ 	.short	0x0004
        /*00d2*/ 	.short	0x0020
        /*00d4*/ 	.byte	0x00, 0xf4, 0x21, 0x00


	//----- nvinfo : EIATTR_KPARAM_INFO
	.align		4
.L_37:
        /*00d8*/ 	.byte	0x04, 0x17
        /*00da*/ 	.short	(.L_39 - .L_38)
.L_38:
        /*00dc*/ 	.word	0x00000000
        /*00e0*/ 	.short	0x0003
        /*00e2*/ 	.short	0x0018
        /*00e4*/ 	.byte	0x00, 0xf4, 0x21, 0x00


	//----- nvinfo : EIATTR_KPARAM_INFO
	.align		4
.L_39:
        /*00e8*/ 	.byte	0x04, 0x17
        /*00ea*/ 	.short	(.L_41 - .L_40)
.L_40:
        /*00ec*/ 	.word	0x00000000
        /*00f0*/ 	.short	0x0002
        /*00f2*/ 	.short	0x0010
        /*00f4*/ 	.byte	0x00, 0xf4, 0x21, 0x00


	//----- nvinfo : EIATTR_KPARAM_INFO
	.align		4
.L_41:
        /*00f8*/ 	.byte	0x04, 0x17
        /*00fa*/ 	.short	(.L_43 - .L_42)
.L_42:
        /*00fc*/ 	.word	0x00000000
        /*0100*/ 	.short	0x0001
        /*0102*/ 	.short	0x0008
        /*0104*/ 	.byte	0x00, 0xf4, 0x21, 0x00


	//----- nvinfo : EIATTR_KPARAM_INFO
	.align		4
.L_43:
        /*0108*/ 	.byte	0x04, 0x17
        /*010a*/ 	.short	(.L_45 - .L_44)
.L_44:
        /*010c*/ 	.word	0x00000000
        /*0110*/ 	.short	0x0000
        /*0112*/ 	.short	0x0000
        /*0114*/ 	.byte	0x00, 0xf4, 0x21, 0x00


	//----- nvinfo : EIATTR_SPARSE_MMA_MASK
	.align		4
.L_45:
        /*0118*/ 	.byte	0x03, 0x50
        /*011a*/ 	.short	0x0000


	//----- nvinfo : EIATTR_MAXREG_COUNT
	.align		4
        /*011c*/ 	.byte	0x03, 0x1b
        /*011e*/ 	.short	0x00ff


	//----- nvinfo : EIATTR_EXIT_INSTR_OFFSETS
	.align		4
        /*0120*/ 	.byte	0x04, 0x1c
        /*0122*/ 	.short	(.L_47 - .L_46)


	//   ....[0]....
.L_46:
        /*0124*/ 	.word	0x00006640


	//   ....[1]....
        /*0128*/ 	.word	0x00006660


	//----- nvinfo : EIATTR_REQNTID
	.align		4
.L_47:
        /*012c*/ 	.byte	0x04, 0x10
        /*012e*/ 	.short	(.L_49 - .L_48)
.L_48:
        /*0130*/ 	.word	0x00000100
        /*0134*/ 	.word	0x00000001
        /*0138*/ 	.word	0x00000001


	//----- nvinfo : EIATTR_CBANK_PARAM_SIZE
	.align		4
.L_49:
        /*013c*/ 	.byte	0x03, 0x19
        /*013e*/ 	.short	0x0080


	//----- nvinfo : EIATTR_PARAM_CBANK
	.align		4
        /*0140*/ 	.byte	0x04, 0x0a
        /*0142*/ 	.short	(.L_51 - .L_50)
	.align		4
.L_50:
        /*0144*/ 	.word	index@(.nv.constant0.triton_poi_fused_cat_relu_9)
        /*0148*/ 	.short	0x0210
        /*014a*/ 	.short	0x0080


	//----- nvinfo : EIATTR_SW_WAR
	.align		4
.L_51:
        /*014c*/ 	.byte	0x04, 0x36
        /*014e*/ 	.short	(.L_53 - .L_52)
.L_52:
        /*0150*/ 	.word	0x00000008
.L_53:


//--------------------- .nv.callgraph             --------------------------
	.section	.nv.callgraph,"",@"SHT_CUDA_CALLGRAPH"
	.align	4
	.sectionentsize	8
	.align		4
        /*0000*/ 	.word	0x00000000
	.align		4
        /*0004*/ 	.word	0xffffffff
	.align		4
        /*0008*/ 	.word	0x00000000
	.align		4
        /*000c*/ 	.word	0xfffffffe
	.align		4
        /*0010*/ 	.word	0x00000000
	.align		4
        /*0014*/ 	.word	0xfffffffd
	.align		4
        /*0018*/ 	.word	0x00000000
	.align		4
        /*001c*/ 	.word	0xfffffffc


//--------------------- .nv.constant4             --------------------------
	.section	.nv.constant4,"a",@progbits
	.align	8
	.align		8
.nv.constant4:
        /*0000*/ 	.dword	_$_str
	.align		8
        /*0008*/ 	.dword	_$_str_$_2


//--------------------- .text.triton_poi_fused_cat_relu_9 --------------------------
	.section	.text.triton_poi_fused_cat_relu_9,"ax",@progbits
	.align	128
        .global         triton_poi_fused_cat_relu_9
        .type           triton_poi_fused_cat_relu_9,@function
        .size           triton_poi_fused_cat_relu_9,(.L_x_1 - triton_poi_fused_cat_relu_9)
        .other          triton_poi_fused_cat_relu_9,@"STO_CUDA_ENTRY STV_DEFAULT"
triton_poi_fused_cat_relu_9:
.text.triton_poi_fused_cat_relu_9:
[----:B------:R-:W0:Y:S01]  /*0000*/  LDC R1, c[0x0][0x28] ;  /* 0x00000a00ff017b82 */ /* 0x000e220000000800 */
[----:B------:R-:W1:Y:S07]  /*0010*/  S2R R2, SR_TID.X ;  /* 0x0000000000027919 */ /* 0x000e6e0000002100 */
[----:B------:R-:W2:Y:S01]  /*0020*/  S2UR UR4, SR_CTAID.X ;  /* 0x00000000000479c3 */ /* 0x000ea20000002500 */
[----:B------:R-:W-:Y:S02]  /*0030*/  CS2R R14, SRZ ;  /* 0x00000000000e7805 */ /* 0x000fe4000001ff00 */
[----:B------:R-:W-:Y:S01]  /*0040*/  CS2R R16, SRZ ;  /* 0x0000000000107805 */ /* 0x000fe2000001ff00 */
[----:B------:R-:W3:Y:S04]  /*0050*/  S2R R3, SR_CTAID.Y ;  /* 0x0000000000037919 */ /* 0x000ee80000002600 */
[----:B------:R-:W4:Y:S08]  /*0060*/  LDC.64 R4, c[0x0][0x248] ;  /* 0x00009200ff047b82 */ /* 0x000f300000000a00 */
[----:B------:R-:W5:Y:S01]  /*0070*/  LDC.64 R36, c[0x0][0x258] ;  /* 0x00009600ff247b82 */ /* 0x000f620000000a00 */
[----:B--2---:R-:W-:Y:S01]  /*0080*/  USHF.L.U32 UR4, UR4, 0x4, URZ ;  /* 0x0000000404047899 */ /* 0x004fe2000800063f */
[----:B-1----:R-:W-:Y:S01]  /*0090*/  IMAD.SHL.U32 R0, R2, 0x4, RZ ;  /* 0x0000000402007824 */ /* 0x002fe200078e00ff */
[----:B------:R-:W-:-:S04]  /*00a0*/  SHF.R.U32.HI R28, RZ, 0x6, R2 ;  /* 0x00000006ff1c7819 */ /* 0x000fc80000011602 */
[----:B------:R-:W-:Y:S02]  /*00b0*/  LOP3.LUT R0, R0, 0xfc, RZ, 0xc0, !PT ;  /* 0x000000fc00007812 */ /* 0x000fe400078ec0ff */
[----:B------:R-:W-:-:S03]  /*00c0*/  SGXT.U32 R28, R28, 0x2 ;  /* 0x000000021c1c781a */ /* 0x000fc60000000000 */
[----:B---3--:R-:W-:Y:S01]  /*00d0*/  IMAD R50, R3, 0x100, R0 ;  /* 0x0000010003327824 */ /* 0x008fe200078e0200 */
[----:B------:R-:W-:Y:S01]  /*00e0*/  LOP3.LUT R28, R28, UR4, RZ, 0xfc, !PT ;  /* 0x000000041c1c7c12 */ /* 0x000fe2000f8efcff */
[----:B------:R-:W1:Y:S01]  /*00f0*/  LDC.64 R2, c[0x0][0x210] ;  /* 0x00008400ff027b82 */ /* 0x000e620000000a00 */
[----:B------:R-:W-:Y:S01]  /*0100*/  ULDC.64 UR4, c[0x0][0x208] ;  /* 0x0000820000047ab9 */ /* 0x000fe20000000a00 */
[----:B------:R-:W-:Y:S01]  /*0110*/  IMAD.HI R31, R50, 0x2e8ba2e9, RZ ;  /* 0x2e8ba2e9321f7827 */ /* 0x000fe200078e02ff */
[----:B------:R-:W-:-:S04]  /*0120*/  ISETP.GE.AND P0, PT, R28, 0x100, PT ;  /* 0x000001001c00780c */ /* 0x000fc80003f06270 */
[----:B------:R-:W-:Y:S02]  /*0130*/  SHF.R.U32.HI R0, RZ, 0x1f, R31 ;  /* 0x0000001fff007819 */ /* 0x000fe4000001161f */
[C---:B------:R-:W-:Y:S02]  /*0140*/  ISETP.LT.AND P5, PT, R50.reuse, 0xb0, !P0 ;  /* 0x000000b03200780c */ /* 0x040fe400047a1270 */
[----:B------:R-:W-:Y:S02]  /*0150*/  LEA.HI.SX32 R31, R31, R0, 0x1d ;  /* 0x000000001f1f7211 */ /* 0x000fe400078feaff */
[----:B------:R-:W-:Y:S01]  /*0160*/  ISETP.GE.AND P0, PT, R50, 0xb0, PT ;  /* 0x000000b03200780c */ /* 0x000fe20003f06270 */
[----:B------:R-:W-:Y:S01]  /*0170*/  HFMA2.MMA R30, -RZ, RZ, 0, 0 ;  /* 0x00000000ff1e7435 */ /* 0x000fe200000001ff */
[----:B------:R-:W-:Y:S02]  /*0180*/  IMAD.MOV.U32 R24, RZ, RZ, RZ ;  /* 0x000000ffff187224 */ /* 0x000fe400078e00ff */
[----:B------:R-:W-:-:S02]  /*0190*/  IMAD.MOV.U32 R35, RZ, RZ, RZ ;  /* 0x000000ffff237224 */ /* 0x000fc400078e00ff */
[----:B------:R-:W-:Y:S01]  /*01a0*/  IMAD.MOV.U32 R41, RZ, RZ, RZ ;  /* 0x000000ffff297224 */ /* 0x000fe200078e00ff */
[----:B------:R-:W-:Y:S01]  /*01b0*/  CS2R R44, SRZ ;  /* 0x00000000002c7805 */ /* 0x000fe2000001ff00 */
[C---:B------:R-:W-:Y:S01]  /*01c0*/  IMAD R25, R31.reuse, -0x2c, R50 ;  /* 0xffffffd41f197824 */ /* 0x040fe200078e0232 */
[----:B------:R-:W-:Y:S01]  /*01d0*/  P2R R137, PR, RZ, 0x20 ;  /* 0x00000020ff897803 */ /* 0x000fe20000000000 */
[----:B------:R-:W-:Y:S02]  /*01e0*/  IMAD R52, R31, 0x100, R28 ;  /* 0x000001001f347824 */ /* 0x000fe400078e021c */
[----:B------:R-:W-:Y:S02]  /*01f0*/  VIADD R29, R25, 0xffffffea ;  /* 0xffffffea191d7836 */ /* 0x000fe40000000000 */
[----:B------:R-:W-:-:S03]  /*0200*/  IMAD R52, R52, 0xb, RZ ;  /* 0x0000000b34347824 */ /* 0x000fc600078e02ff */
[----:B------:R-:W-:Y:S01]  /*0210*/  ISETP.LT.U32.AND P4, PT, R29, 0xb, P5 ;  /* 0x0000000b1d00780c */ /* 0x000fe20002f81070 */
[----:B------:R-:W-:-:S04]  /*0220*/  IMAD.IADD R11, R52, 0x1, R29 ;  /* 0x00000001340b7824 */ /* 0x000fc800078e021d */
[----:B----4-:R-:W-:-:S04]  /*0230*/  IMAD.WIDE R6, R11, 0x4, R4 ;  /* 0x000000040b067825 */ /* 0x010fc800078e0204 */
[----:B-1----:R-:W-:-:S04]  /*0240*/  IMAD.WIDE R10, R11, 0x4, R2 ;  /* 0x000000040b0a7825 */ /* 0x002fc800078e0202 */
[----:B------:R-:W2:Y:S04]  /*0250*/  @P4 LDG.E.EL R14, desc[UR4][R6.64] ;  /* 0x00000004060e4981 */ /* 0x000ea8000c2e1900 */
[----:B------:R1:W3:Y:S01]  /*0260*/  @P4 LDG.E.EL R16, desc[UR4][R10.64] ;  /* 0x000000040a104981 */ /* 0x0002e2000c2e1900 */
[----:B------:R-:W-:Y:S02]  /*0270*/  LOP3.LUT R0, R28, 0x4, RZ, 0xfc, !PT ;  /* 0x000000041c007812 */ /* 0x000fe400078efcff */
[----:B------:R-:W-:Y:S02]  /*0280*/  IADD3 R40, R52, 0x2c, RZ ;  /* 0x0000002c34287810 */ /* 0x000fe40007ffe0ff */
[----:B------:R-:W-:Y:S02]  /*0290*/  ISETP.LT.AND P2, PT, R0, 0x100, !P0 ;  /* 0x000001000000780c */ /* 0x000fe40004741270 */
[----:B------:R-:W-:Y:S01]  /*02a0*/  LOP3.LUT R0, R28, 0x8, RZ, 0xfc, !PT ;  /* 0x000000081c007812 */ /* 0x000fe200078efcff */
[----:B------:R-:W-:Y:S01]  /*02b0*/  IMAD.IADD R13, R40, 0x1, R29 ;  /* 0x00000001280d7824 */ /* 0x000fe200078e021d */
[----:B------:R-:W-:-:S02]  /*02c0*/  ISETP.LT.U32.AND P3, PT, R29, 0xb, P2 ;  /* 0x0000000b1d00780c */ /* 0x000fc40001761070 */
[----:B------:R-:W-:Y:S01]  /*02d0*/  ISETP.LT.AND P1, PT, R0, 0x100, !P0 ;  /* 0x000001000000780c */ /* 0x000fe20004721270 */
[----:B------:R-:W-:Y:S02]  /*02e0*/  VIADD R34, R52, 0x58 ;  /* 0x0000005834227836 */ /* 0x000fe40000000000 */
[----:B------:R-:W-:-:S04]  /*02f0*/  IMAD.WIDE R8, R13, 0x4, R4 ;  /* 0x000000040d087825 */ /* 0x000fc800078e0204 */
[----:B------:R-:W-:-:S04]  /*0300*/  IMAD.WIDE R12, R13, 0x4, R2 ;  /* 0x000000040d0c7825 */ /* 0x000fc800078e0202 */
[----:B-1----:R-:W-:Y:S01]  /*0310*/  IMAD.IADD R11, R34, 0x1, R29 ;  /* 0x00000001220b7824 */ /* 0x002fe200078e021d */
[----:B------:R1:W4:Y:S03]  /*0320*/  @P3 LDG.E.EL R15, desc[UR4][R8.64] ;  /* 0x00000004080f3981 */ /* 0x000326000c2e1900 */
[C---:B------:R-:W-:Y:S01]  /*0330*/  IMAD.WIDE R6, R11.reuse, 0x4, R4 ;  /* 0x000000040b067825 */ /* 0x040fe200078e0204 */
[----:B------:R2:W5:Y:S03]  /*0340*/  @P3 LDG.E.EL R17, desc[UR4][R12.64] ;  /* 0x000000040c113981 */ /* 0x000566000c2e1900 */
[----:B-1----:R-:W-:Y:S02]  /*0350*/  IMAD.WIDE R8, R11, 0x4, R2 ;  /* 0x000000040b087825 */ /* 0x002fe400078e0202 */
[----:B------:R-:W1:Y:S01]  /*0360*/  LDC.64 R10, c[0x0][0x260] ;  /* 0x00009800ff0a7b82 */ /* 0x000e620000000a00 */
[----:B--2---:R-:W-:Y:S01]  /*0370*/  SEL R58, R14, RZ, P4 ;  /* 0x000000ff0e3a7207 */ /* 0x004fe20002000000 */
[----:B------:R-:W-:Y:S01]  /*0380*/  IMAD.MOV.U32 R14, RZ, RZ, RZ ;  /* 0x000000ffff0e7224 */ /* 0x000fe200078e00ff */
[----:B---3--:R-:W-:Y:S01]  /*0390*/  SEL R63, R16, RZ, P4 ;  /* 0x000000ff103f7207 */ /* 0x008fe20002000000 */
[----:B------:R-:W-:Y:S01]  /*03a0*/  IMAD.MOV.U32 R16, RZ, RZ, RZ ;  /* 0x000000ffff107224 */ /* 0x000fe200078e00ff */
[----:B------:R-:W-:-:S13]  /*03b0*/  ISETP.LT.U32.AND P4, PT, R29, 0xb, P1 ;  /* 0x0000000b1d00780c */ /* 0x000fda0000f81070 */
[----:B------:R-:W2:Y:S04]  /*03c0*/  @P4 LDG.E.EL R14, desc[UR4][R6.64] ;  /* 0x00000004060e4981 */ /* 0x000ea8000c2e1900 */
[----:B------:R3:W2:Y:S01]  /*03d0*/  @P4 LDG.E.EL R16, desc[UR4][R8.64] ;  /* 0x0000000408104981 */ /* 0x0006a2000c2e1900 */
[----:B------:R-:W-:Y:S02]  /*03e0*/  LOP3.LUT R0, R28, 0xc, RZ, 0xfc, !PT ;  /* 0x0000000c1c007812 */ /* 0x000fe400078efcff */
[----:B------:R-:W-:Y:S02]  /*03f0*/  CS2R R12, SRZ ;  /* 0x00000000000c7805 */ /* 0x000fe4000001ff00 */
[----:B------:R-:W-:Y:S01]  /*0400*/  IADD3 R32, R52, 0x84, RZ ;  /* 0x0000008434207810 */ /* 0x000fe20007ffe0ff */
[----:B-1----:R-:W-:Y:S01]  /*0410*/  IMAD.WIDE R18, R25, 0x4, R10 ;  /* 0x0000000419127825 */ /* 0x002fe200078e020a */
[----:B----4-:R-:W-:-:S02]  /*0420*/  SEL R59, R15, RZ, P3 ;  /* 0x000000ff0f3b7207 */ /* 0x010fc40001800000 */
[----:B-----5:R-:W-:Y:S02]  /*0430*/  SEL R62, R17, RZ, P3 ;  /* 0x000000ff113e7207 */ /* 0x020fe40001800000 */
[----:B------:R-:W-:Y:S02]  /*0440*/  ISETP.GT.AND P3, PT, R25, 0x20, P5 ;  /* 0x000000201900780c */ /* 0x000fe40002f64270 */
[----:B------:R-:W-:Y:S01]  /*0450*/  ISETP.LT.AND P0, PT, R0, 0x100, !P0 ;  /* 0x000001000000780c */ /* 0x000fe20004701270 */
[----:B0--3--:R-:W-:-:S04]  /*0460*/  IMAD.IADD R9, R32, 0x1, R29 ;  /* 0x0000000120097824 */ /* 0x009fc800078e021d */
[----:B------:R-:W-:-:S04]  /*0470*/  IMAD.WIDE R6, R9, 0x4, R4 ;  /* 0x0000000409067825 */ /* 0x000fc800078e0204 */
[----:B------:R-:W-:Y:S02]  /*0480*/  IMAD.WIDE R8, R9, 0x4, R2 ;  /* 0x0000000409087825 */ /* 0x000fe400078e0202 */
[----:B------:R-:W3:Y:S02]  /*0490*/  @P3 LDG.E.EL R13, desc[UR4][R18.64+-0x84] ;  /* 0xffff7c04120d3981 */ /* 0x000ee4000c2e1900 */
[----:B------:R-:W-:Y:S01]  /*04a0*/  IMAD.MOV.U32 R0, RZ, RZ, RZ ;  /* 0x000000ffff007224 */ /* 0x000fe200078e00ff */
[----:B--2---:R-:W-:Y:S02]  /*04b0*/  SEL R60, R14, RZ, P4 ;  /* 0x000000ff0e3c7207 */ /* 0x004fe40002000000 */
[----:B------:R-:W0:Y:S01]  /*04c0*/  LDC.64 R14, c[0x0][0x268] ;  /* 0x00009a00ff0e7b82 */ /* 0x000e220000000a00 */
[----:B------:R-:W-:Y:S02]  /*04d0*/  SEL R65, R16, RZ, P4 ;  /* 0x000000ff10417207 */ /* 0x000fe40002000000 */
[----:B------:R-:W-:-:S13]  /*04e0*/  ISETP.LT.U32.AND P4, PT, R29, 0xb, P0 ;  /* 0x0000000b1d00780c */ /* 0x000fda0000781070 */
[----:B------:R1:W2:Y:S04]  /*04f0*/  @P4 LDG.E.EL R12, desc[UR4][R8.64] ;  /* 0x00000004080c4981 */ /* 0x0002a8000c2e1900 */
[----:B------:R4:W5:Y:S01]  /*0500*/  @P4 LDG.E.EL R0, desc[UR4][R6.64] ;  /* 0x0000000406004981 */ /* 0x000962000c2e1900 */
[----:B---3--:R-:W-:Y:S01]  /*0510*/  SEL R13, R13, RZ, P3 ;  /* 0x000000ff0d0d7207 */ /* 0x008fe20001800000 */
[----:B-1----:R-:W1:Y:S04]  /*0520*/  LDC.64 R8, c[0x0][0x250] ;  /* 0x00009400ff087b82 */ /* 0x002e680000000a00 */
[----:B------:R-:W-:-:S04]  /*0530*/  FADD R16, R13, 0.0010000000474974513054 ;  /* 0x3a83126f0d107421 */ /* 0x000fc80000000000 */
[----:B----4-:R-:W3:Y:S01]  /*0540*/  LDC.64 R6, c[0x0][0x278] ;  /* 0x00009e00ff067b82 */ /* 0x010ee20000000a00 */
[C---:B------:R-:W-:Y:S01]  /*0550*/  VIADD R33, R25.reuse, 0xffffffdf ;  /* 0xffffffdf19217836 */ /* 0x040fe20000000000 */
[----:B------:R1:W4:Y:S03]  /*0560*/  MUFU.SQRT R42, R16 ;  /* 0x00000010002a7308 */ /* 0x0003260000002000 */
[----:B------:R-:W-:Y:S02]  /*0570*/  IMAD.IADD R39, R52, 0x1, R33 ;  /* 0x0000000134277824 */ /* 0x000fe400078e0221 */
[----:B------:R-:W-:-:S04]  /*0580*/  IMAD.WIDE R20, R25, 0x4, R36 ;  /* 0x0000000419147825 */ /* 0x000fc800078e0224 */
[----:B0-----:R-:W-:Y:S01]  /*0590*/  IMAD.WIDE R22, R25, 0x4, R14 ;  /* 0x0000000419167825 */ /* 0x001fe200078e020e */
[----:B------:R-:W4:Y:S03]  /*05a0*/  @P3 LDG.E.EL R24, desc[UR4][R20.64+-0x84] ;  /* 0xffff7c0414183981 */ /* 0x000f26000c2e1900 */
[C---:B-1----:R-:W-:Y:S01]  /*05b0*/  IMAD.WIDE R16, R39.reuse, 0x4, R8 ;  /* 0x0000000427107825 */ /* 0x042fe200078e0208 */
[----:B------:R-:W4:Y:S03]  /*05c0*/  @P3 LDG.E.EL R30, desc[UR4][R22.64+-0x84] ;  /* 0xffff7c04161e3981 */ /* 0x000f26000c2e1900 */
[----:B---3--:R-:W-:-:S05]  /*05d0*/  IMAD.WIDE R38, R39, 0x4, R6 ;  /* 0x0000000427267825 */ /* 0x008fca00078e0206 */
[----:B------:R-:W3:Y:S01]  /*05e0*/  @P3 LDG.E.EL R41, desc[UR4][R38.64] ;  /* 0x0000000426293981 */ /* 0x000ee2000c2e1900 */
[----:B--2---:R-:W-:Y:S02]  /*05f0*/  SEL R64, R12, RZ, P4 ;  /* 0x000000ff0c407207 */ /* 0x004fe40002000000 */
[----:B------:R-:W0:Y:S01]  /*0600*/  LDC.64 R12, c[0x0][0x270] ;  /* 0x00009c00ff0c7b82 */ /* 0x000e220000000a00 */
[----:B-----5:R-:W-:Y:S01]  /*0610*/  SEL R61, R0, RZ, P4 ;  /* 0x000000ff003d7207 */ /* 0x020fe20002000000 */
[----:B------:R-:W-:-:S06]  /*0620*/  IMAD.MOV.U32 R0, RZ, RZ, RZ ;  /* 0x000000ffff007224 */ /* 0x000fcc00078e00ff */
[----:B------:R-:W2:Y:S01]  /*0630*/  @P3 LDG.E.EL R0, desc[UR4][R16.64] ;  /* 0x0000000410003981 */ /* 0x000ea2000c2e1900 */
[----:B0-----:R-:W-:-:S05]  /*0640*/  IMAD.WIDE R26, R25, 0x4, R12 ;  /* 0x00000004191a7825 */ /* 0x001fca00078e020c */
[----:B------:R-:W5:Y:S01]  /*0650*/  @P3 LDG.E.EL R35, desc[UR4][R26.64+-0x84] ;  /* 0xffff7c041a233981 */ /* 0x000f62000c2e1900 */
[----:B----4-:R-:W-:Y:S02]  /*0660*/  SEL R69, R24, RZ, P3 ;  /* 0x000000ff18457207 */ /* 0x010fe40001800000 */
[----:B------:R-:W-:Y:S01]  /*0670*/  SEL R71, R30, RZ, P3 ;  /* 0x000000ff1e477207 */ /* 0x000fe20001800000 */
[----:B------:R-:W-:Y:S01]  /*0680*/  IMAD.MOV.U32 R30, RZ, RZ, RZ ;  /* 0x000000ffff1e7224 */ /* 0x000fe200078e00ff */
[----:B---3--:R-:W-:Y:S01]  /*0690*/  SEL R75, R41, RZ, P3 ;  /* 0x000000ff294b7207 */ /* 0x008fe20001800000 */
[----:B------:R-:W-:Y:S01]  /*06a0*/  IMAD.MOV.U32 R41, RZ, RZ, RZ ;  /* 0x000000ffff297224 */ /* 0x000fe200078e00ff */
[----:B------:R-:W-:Y:S02]  /*06b0*/  MOV R24, RZ ;  /* 0x000000ff00187202 */ /* 0x000fe40000000f00 */
[----:B--2---:R-:W-:Y:S02]  /*06c0*/  SEL R66, R0, RZ, P3 ;  /* 0x000000ff00427207 */ /* 0x004fe40001800000 */
[----:B-----5:R-:W-:-:S02]  /*06d0*/  SEL R72, R35, RZ, P3 ;  /* 0x000000ff23487207 */ /* 0x020fc40001800000 */
[----:B------:R-:W-:-:S13]  /*06e0*/  ISETP.GT.AND P3, PT, R25, 0x20, P2 ;  /* 0x000000201900780c */ /* 0x000fda0001764270 */
[----:B------:R-:W2:Y:S01]  /*06f0*/  @P3 LDG.E.EL R30, desc[UR4][R18.64+-0x84] ;  /* 0xffff7c04121e3981 */ /* 0x000ea2000c2e1900 */
[----:B------:R-:W-:Y:S02]  /*0700*/  IMAD.IADD R35, R40, 0x1, R33 ;  /* 0x0000000128237824 */ /* 0x000fe400078e0221 */
[----:B------:R-:W-:Y:S01]  /*0710*/  IMAD.MOV.U32 R0, RZ, RZ, RZ ;  /* 0x000000ffff007224 */ /* 0x000fe200078e00ff */
[----:B------:R-:W3:Y:S01]  /*0720*/  @P3 LDG.E.EL R24, desc[UR4][R20.64+-0x84] ;  /* 0xffff7c0414183981 */ /* 0x000ee2000c2e1900 */
[----:B------:R-:W-:-:S03]  /*0730*/  IMAD.WIDE R16, R35, 0x4, R8 ;  /* 0x0000000423107825 */ /* 0x000fc600078e0208 */
[----:B------:R-:W4:Y:S01]  /*0740*/  @P3 LDG.E.EL R41, desc[UR4][R22.64+-0x84] ;  /* 0xffff7c0416293981 */ /* 0x000f22000c2e1900 */
[----:B------:R-:W-:-:S03]  /*0750*/  IMAD.WIDE R38, R35, 0x4, R6 ;  /* 0x0000000423267825 */ /* 0x000fc600078e0206 */
[----:B------:R-:W5:Y:S04]  /*0760*/  @P3 LDG.E.EL R44, desc[UR4][R26.64+-0x84] ;  /* 0xffff7c041a2c3981 */ /* 0x000f68000c2e1900 */
[----:B------:R-:W5:Y:S04]  /*0770*/  @P3 LDG.E.EL R0, desc[UR4][R16.64] ;  /* 0x0000000410003981 */ /* 0x000f68000c2e1900 */
[----:B------:R-:W5:Y:S01]  /*0780*/  @P3 LDG.E.EL R45, desc[UR4][R38.64] ;  /* 0x00000004262d3981 */ /* 0x000f62000c2e1900 */
[----:B------:R-:W-:Y:S02]  /*0790*/  FSETP.GEU.AND P5, PT, R42, 1.175494350822287508e-38, PT ;  /* 0x008000002a00780b */ /* 0x000fe40003fae000 */
[----:B------:R-:W-:Y:S01]  /*07a0*/  P2R R51, PR, RZ, 0x4 ;  /* 0x00000004ff337803 */ /* 0x000fe20000000000 */
[----:B------:R-:W-:Y:S01]  /*07b0*/  IMAD.MOV.U32 R53, RZ, RZ, 0x3e800000 ;  /* 0x3e800000ff357424 */ /* 0x000fe200078e00ff */
[----:B------:R-:W-:-:S02]  /*07c0*/  P2R R46, PR, RZ, 0x20 ;  /* 0x00000020ff2e7803 */ /* 0x000fc40000000000 */
[----:B--2---:R-:W-:-:S05]  /*07d0*/  SEL R30, R30, RZ, P3 ;  /* 0x000000ff1e1e7207 */ /* 0x004fca0001800000 */
[----:B------:R-:W-:-:S04]  /*07e0*/  FADD R30, R30, 0.0010000000474974513054 ;  /* 0x3a83126f1e1e7421 */ /* 0x000fc80000000000 */
[----:B------:R-:W0:Y:S01]  /*07f0*/  MUFU.SQRT R43, R30 ;  /* 0x0000001e002b7308 */ /* 0x000e220000002000 */
[----:B---3--:R-:W-:Y:S02]  /*0800*/  SEL R68, R24, RZ, P3 ;  /* 0x000000ff18447207 */ /* 0x008fe40001800000 */
[----:B----4-:R-:W-:Y:S02]  /*0810*/  SEL R70, R41, RZ, P3 ;  /* 0x000000ff29467207 */ /* 0x010fe40001800000 */
[----:B-----5:R-:W-:Y:S02]  /*0820*/  SEL R73, R44, RZ, P3 ;  /* 0x000000ff2c497207 */ /* 0x020fe40001800000 */
[----:B------:R-:W-:Y:S02]  /*0830*/  SEL R67, R0, RZ, P3 ;  /* 0x000000ff00437207 */ /* 0x000fe40001800000 */
[----:B------:R-:W-:Y:S02]  /*0840*/  SEL R74, R45, RZ, P3 ;  /* 0x000000ff2d4a7207 */ /* 0x000fe40001800000 */
[----:B0-----:R-:W-:-:S02]  /*0850*/  FSETP.GT.AND P3, PT, R43, 8.50705917302346158658e+37, PT ;  /* 0x7e8000002b00780b */ /* 0x001fc40003f64000 */
[----:B------:R-:W-:-:S04]  /*0860*/  FSETP.GEU.AND P2, PT, R43, 1.175494350822287508e-38, PT ;  /* 0x008000002b00780b */ /* 0x000fc80003f4e000 */
[----:B------:R-:W-:Y:S02]  /*0870*/  P2R R24, PR, RZ, 0x4 ;  /* 0x00000004ff187803 */ /* 0x000fe40000000000 */
[----:B------:R-:W-:Y:S02]  /*0880*/  ISETP.NE.AND P2, PT, R46, RZ, PT ;  /* 0x000000ff2e00720c */ /* 0x000fe40003f45270 */
[----:B------:R-:W-:-:S03]  /*0890*/  FSEL R46, R53, 1, P3 ;  /* 0x3f800000352e7808 */ /* 0x000fc60001800000 */
[----:B------:R-:W-:Y:S01]  /*08a0*/  @P3 FMUL R43, R43, 0.25 ;  /* 0x3e8000002b2b3820 */ /* 0x000fe20000400000 */
[----:B------:R-:W-:Y:S01]  /*08b0*/  ISETP.GT.AND P3, PT, R25, 0x20, P1 ;  /* 0x000000201900780c */ /* 0x000fe20000f64270 */
[----:B------:R-:W-:-:S12]  /*08c0*/  IMAD.MOV.U32 R0, RZ, RZ, RZ ;  /* 0x000000ffff007224 */ /* 0x000fd800078e00ff */
[----:B------:R-:W2:Y:S01]  /*08d0*/  @P3 LDG.E.EL R0, desc[UR4][R18.64+-0x84] ;  /* 0xffff7c0412003981 */ /* 0x000ea2000c2e1900 */
[----:B------:R-:W-:-:S04]  /*08e0*/  FSETP.GT.AND P4, PT, R42, 8.50705917302346158658e+37, PT ;  /* 0x7e8000002a00780b */ /* 0x000fc80003f84000 */
[----:B------:R-:W-:-:S09]  /*08f0*/  FSEL R47, R53, 1, P4 ;  /* 0x3f800000352f7808 */ /* 0x000fd20002000000 */
[----:B------:R-:W-:Y:S01]  /*0900*/  @P4 FMUL R42, R42, 0.25 ;  /* 0x3e8000002a2a4820 */ /* 0x000fe20000400000 */
[----:B--2---:R-:W-:-:S05]  /*0910*/  SEL R0, R0, RZ, P3 ;  /* 0x000000ff00007207 */ /* 0x004fca0001800000 */
[----:B------:R-:W-:-:S04]  /*0920*/  FADD R16, R0, 0.0010000000474974513054 ;  /* 0x3a83126f00107421 */ /* 0x000fc80000000000 */
[----:B------:R-:W0:Y:S02]  /*0930*/  MUFU.SQRT R44, R16 ;  /* 0x00000010002c7308 */ /* 0x000e240000002000 */
[C---:B0-----:R-:W-:Y:S02]  /*0940*/  FSETP.GT.AND P5, PT, R44.reuse, 8.50705917302346158658e+37, PT ;  /* 0x7e8000002c00780b */ /* 0x041fe40003fa4000 */
[----:B------:R-:W-:Y:S02]  /*0950*/  FSETP.GEU.AND P4, PT, R44, 1.175494350822287508e-38, PT ;  /* 0x008000002c00780b */ /* 0x000fe40003f8e000 */
[----:B------:R-:W-:Y:S01]  /*0960*/  FSEL R49, R53, 1, P5 ;  /* 0x3f80000035317808 */ /* 0x000fe20002800000 */
[----:B------:R-:W-:-:S08]  /*0970*/  IMAD.MOV.U32 R0, RZ, RZ, RZ ;  /* 0x000000ffff007224 */ /* 0x000fd000078e00ff */
[----:B------:R-:W-:Y:S01]  /*0980*/  @P5 FMUL R44, R44, 0.25 ;  /* 0x3e8000002c2c5820 */ /* 0x000fe20000400000 */
[----:B------:R-:W-:-:S13]  /*0990*/  ISETP.GT.AND P5, PT, R25, 0x20, P0 ;  /* 0x000000201900780c */ /* 0x000fda00007a4270 */
[----:B------:R0:W2:Y:S01]  /*09a0*/  @P5 LDG.E.EL R0, desc[UR4][R18.64+-0x84] ;  /* 0xffff7c0412005981 */ /* 0x0000a2000c2e1900 */
[----:B------:R-:W-:Y:S01]  /*09b0*/  P2R R17, PR, RZ, 0x4 ;  /* 0x00000004ff117803 */ /* 0x000fe20000000000 */
[--C-:B------:R-:W-:Y:S01]  /*09c0*/  IMAD.IADD R39, R34, 0x1, R33.reuse ;  /* 0x0000000122277824 */ /* 0x100fe200078e0221 */
[----:B------:R-:W-:Y:S01]  /*09d0*/  HFMA2.MMA R30, -RZ, RZ, 0, 0 ;  /* 0x00000000ff1e7435 */ /* 0x000fe200000001ff */
[----:B------:R-:W-:Y:S01]  /*09e0*/  IMAD.IADD R33, R32, 0x1, R33 ;  /* 0x0000000120217824 */ /* 0x000fe200078e0221 */
[----:B------:R-:W-:Y:S01]  /*09f0*/  MOV R35, RZ ;  /* 0x000000ff00237202 */ /* 0x000fe20000000f00 */
[----:B------:R-:W-:Y:S02]  /*0a00*/  IMAD.MOV.U32 R41, RZ, RZ, RZ ;  /* 0x000000ffff297224 */ /* 0x000fe400078e00ff */
[----:B0-----:R-:W-:Y:S01]  /*0a10*/  IMAD.WIDE R18, R33, 0x4, R8 ;  /* 0x0000000421127825 */ /* 0x001fe200078e0208 */
[----:B------:R-:W-:Y:S02]  /*0a20*/  CS2R R54, SRZ ;  /* 0x0000000000367805 */ /* 0x000fe4000001ff00 */
[----:B------:R-:W-:Y:S01]  /*0a30*/  CS2R R56, SRZ ;  /* 0x0000000000387805 */ /* 0x000fe2000001ff00 */
[----:B------:R-:W3:Y:S04]  /*0a40*/  @P5 LDG.E.EL R41, desc[UR4][R20.64+-0x84] ;  /* 0xffff7c0414295981 */ /* 0x000ee8000c2e1900 */
[----:B------:R-:W4:Y:S04]  /*0a50*/  @P5 LDG.E.EL R35, desc[UR4][R18.64] ;  /* 0x0000000412235981 */ /* 0x000f28000c2e1900 */
[----:B------:R-:W5:Y:S04]  /*0a60*/  @P3 LDG.E.EL R30, desc[UR4][R20.64+-0x84] ;  /* 0xffff7c04141e3981 */ /* 0x000f68000c2e1900 */
[----:B------:R-:W3:Y:S04]  /*0a70*/  @P3 LDG.E.EL R55, desc[UR4][R26.64+-0x84] ;  /* 0xffff7c041a373981 */ /* 0x000ee8000c2e1900 */
[----:B------:R-:W3:Y:S04]  /*0a80*/  @P5 LDG.E.EL R54, desc[UR4][R22.64+-0x84] ;  /* 0xffff7c0416365981 */ /* 0x000ee8000c2e1900 */
[----:B------:R-:W3:Y:S01]  /*0a90*/  @P5 LDG.E.EL R56, desc[UR4][R26.64+-0x84] ;  /* 0xffff7c041a385981 */ /* 0x000ee2000c2e1900 */
[----:B--2---:R-:W-:-:S05]  /*0aa0*/  SEL R0, R0, RZ, P5 ;  /* 0x000000ff00007207 */ /* 0x004fca0002800000 */
[----:B------:R-:W-:-:S04]  /*0ab0*/  FADD R0, R0, 0.0010000000474974513054 ;  /* 0x3a83126f00007421 */ /* 0x000fc80000000000 */
[----:B------:R-:W0:Y:S02]  /*0ac0*/  MUFU.SQRT R45, R0 ;  /* 0x00000000002d7308 */ /* 0x000e240000002000 */
[C---:B0-----:R-:W-:Y:S02]  /*0ad0*/  FSETP.GT.AND P2, PT, R45.reuse, 8.50705917302346158658e+37, PT ;  /* 0x7e8000002d00780b */ /* 0x041fe40003f44000 */
[----:B------:R-:W-:Y:S02]  /*0ae0*/  FSETP.GEU.AND P6, PT, R45, 1.175494350822287508e-38, PT ;  /* 0x008000002d00780b */ /* 0x000fe40003fce000 */
[----:B------:R-:W-:-:S09]  /*0af0*/  FSEL R48, R53, 1, P2 ;  /* 0x3f80000035307808 */ /* 0x000fd20001000000 */
[----:B------:R-:W-:Y:S01]  /*0b00*/  @P2 FMUL R45, R45, 0.25 ;  /* 0x3e8000002d2d2820 */ /* 0x000fe20000400000 */
[----:B------:R-:W-:-:S13]  /*0b10*/  ISETP.NE.AND P2, PT, R17, RZ, PT ;  /* 0x000000ff1100720c */ /* 0x000fda0003f45270 */
[----:B------:R-:W-:Y:S01]  /*0b20*/  @!P2 FMUL R42, R42, 16777216 ;  /* 0x4b8000002a2aa820 */ /* 0x000fe20000400000 */
[----:B------:R-:W-:Y:S01]  /*0b30*/  @!P2 FMUL R47, R47, 16777216 ;  /* 0x4b8000002f2fa820 */ /* 0x000fe20000400000 */
[----:B------:R-:W-:Y:S01]  /*0b40*/  ISETP.NE.AND P2, PT, R24, RZ, PT ;  /* 0x000000ff1800720c */ /* 0x000fe20003f45270 */
[----:B------:R-:W-:Y:S02]  /*0b50*/  IMAD.MOV.U32 R24, RZ, RZ, RZ ;  /* 0x000000ffff187224 */ /* 0x000fe400078e00ff */
[----:B------:R-:W-:-:S04]  /*0b60*/  IMAD.WIDE R16, R39, 0x4, R8 ;  /* 0x0000000427107825 */ /* 0x000fc800078e0208 */
[--C-:B------:R-:W-:Y:S01]  /*0b70*/  IMAD.WIDE R38, R39, 0x4, R6.reuse ;  /* 0x0000000427267825 */ /* 0x100fe200078e0206 */
[----:B------:R0:W2:Y:S04]  /*0b80*/  @P3 LDG.E.EL R24, desc[UR4][R16.64] ;  /* 0x0000000410183981 */ /* 0x0000a8000c2e1900 */
[----:B------:R1:W2:Y:S01]  /*0b90*/  @P3 LDG.E.EL R57, desc[UR4][R38.64] ;  /* 0x0000000426393981 */ /* 0x0002a2000c2e1900 */
[----:B------:R-:W-:Y:S01]  /*0ba0*/  @!P2 FMUL R43, R43, 16777216 ;  /* 0x4b8000002b2ba820 */ /* 0x000fe20000400000 */
[----:B------:R-:W-:Y:S01]  /*0bb0*/  @!P2 FMUL R46, R46, 16777216 ;  /* 0x4b8000002e2ea820 */ /* 0x000fe20000400000 */
[----:B------:R-:W-:Y:S01]  /*0bc0*/  ISETP.NE.AND P2, PT, R51, RZ, PT ;  /* 0x000000ff3300720c */ /* 0x000fe20003f45270 */
[----:B------:R-:W-:Y:S02]  /*0bd0*/  IMAD.MOV.U32 R51, RZ, RZ, RZ ;  /* 0x000000ffff337224 */ /* 0x000fe400078e00ff */
[----:B0-----:R-:W-:-:S04]  /*0be0*/  IMAD.WIDE R16, R33, 0x4, R6 ;  /* 0x0000000421107825 */ /* 0x001fc800078e0206 */
[----:B------:R-:W2:Y:S01]  /*0bf0*/  @P3 LDG.E.EL R51, desc[UR4][R22.64+-0x84] ;  /* 0xffff7c0416333981 */ /* 0x000ea2000c2e1900 */
[----:B-1----:R-:W-:-:S06]  /*0c00*/  IMAD.MOV.U32 R38, RZ, RZ, RZ ;  /* 0x000000ffff267224 */ /* 0x002fcc00078e00ff */
[----:B------:R0:W2:Y:S01]  /*0c10*/  @P5 LDG.E.EL R38, desc[UR4][R16.64] ;  /* 0x0000000410265981 */ /* 0x0000a2000c2e1900 */
[----:B------:R-:W-:Y:S01]  /*0c20*/  @!P6 FMUL R45, R45, 16777216 ;  /* 0x4b8000002d2de820 */ /* 0x000fe20000400000 */
[----:B------:R-:W1:Y:S01]  /*0c30*/  MUFU.RCP R43, R43 ;  /* 0x0000002b002b7308 */ /* 0x000e620000001000 */
[----:B------:R-:W-:Y:S01]  /*0c40*/  @!P4 FMUL R44, R44, 16777216 ;  /* 0x4b8000002c2cc820 */ /* 0x000fe20000400000 */
[----:B------:R-:W-:-:S04]  /*0c50*/  VIADD R33, R50, 0x1 ;  /* 0x0000000132217836 */ /* 0x000fc80000000000 */
[----:B------:R-:W-:Y:S02]  /*0c60*/  IMAD.HI R0, R33, 0x2e8ba2e9, RZ ;  /* 0x2e8ba2e921007827 */ /* 0x000fe400078e02ff */
[----:B------:R-:W0:Y:S03]  /*0c70*/  MUFU.RCP R45, R45 ;  /* 0x0000002d002d7308 */ /* 0x000e260000001000 */
[----:B------:R-:W-:-:S05]  /*0c80*/  SHF.R.U32.HI R19, RZ, 0x1f, R0 ;  /* 0x0000001fff137819 */ /* 0x000fca0000011600 */
[----:B------:R-:W5:Y:S01]  /*0c90*/  MUFU.RCP R42, R42 ;  /* 0x0000002a002a7308 */ /* 0x000f620000001000 */
[----:B------:R-:W-:-:S07]  /*0ca0*/  LEA.HI.SX32 R0, R0, R19, 0x1d ;  /* 0x0000001300007211 */ /* 0x000fce00078feaff */
[----:B------:R-:W5:Y:S01]  /*0cb0*/  MUFU.RCP R44, R44 ;  /* 0x0000002c002c7308 */ /* 0x000f620000001000 */
[----:B-1----:R-:W-:Y:S01]  /*0cc0*/  FMUL R19, R43, R46 ;  /* 0x0000002e2b137220 */ /* 0x002fe20000400000 */
[----:B0-----:R-:W-:Y:S01]  /*0cd0*/  FADD R16, R67, -R68 ;  /* 0x8000004443107221 */ /* 0x001fe20000000000 */
[----:B---3--:R-:W-:Y:S01]  /*0ce0*/  SEL R22, R41, RZ, P5 ;  /* 0x000000ff29167207 */ /* 0x008fe20002800000 */
[----:B------:R-:W-:Y:S01]  /*0cf0*/  @!P6 FMUL R48, R48, 16777216 ;  /* 0x4b8000003030e820 */ /* 0x000fe20000400000 */
[----:B----4-:R-:W-:Y:S01]  /*0d00*/  SEL R35, R35, RZ, P5 ;  /* 0x000000ff23237207 */ /* 0x010fe20002800000 */
[----:B------:R-:W-:Y:S01]  /*0d10*/  @!P4 FMUL R49, R49, 16777216 ;  /* 0x4b8000003131c820 */ /* 0x000fe20000400000 */
[----:B-----5:R-:W-:Y:S01]  /*0d20*/  SEL R20, R30, RZ, P3 ;  /* 0x000000ff1e147207 */ /* 0x020fe20001800000 */
[----:B------:R-:W-:Y:S01]  /*0d30*/  FMUL R19, R19, R16 ;  /* 0x0000001013137220 */ /* 0x000fe20000400000 */
[----:B------:R-:W-:Y:S01]  /*0d40*/  FMUL R45, R45, R48 ;  /* 0x000000302d2d7220 */ /* 0x000fe20000400000 */
[----:B------:R-:W-:Y:S01]  /*0d50*/  FADD R16, R35, -R22 ;  /* 0x8000001623107221 */ /* 0x000fe20000000000 */
[----:B------:R-:W-:Y:S01]  /*0d60*/  SEL R55, R55, RZ, P3 ;  /* 0x000000ff37377207 */ /* 0x000fe20001800000 */
[----:B------:R-:W-:Y:S01]  /*0d70*/  FMUL R47, R42, R47 ;  /* 0x0000002f2a2f7220 */ /* 0x000fe20000400000 */
[----:B------:R-:W-:Y:S01]  /*0d80*/  FADD R18, R66, -R69 ;  /* 0x8000004542127221 */ /* 0x000fe20000000000 */
[----:B------:R-:W-:Y:S01]  /*0d90*/  SEL R56, R56, RZ, P5 ;  /* 0x000000ff38387207 */ /* 0x000fe20002800000 */
[----:B------:R-:W-:Y:S01]  /*0da0*/  FMUL R44, R44, R49 ;  /* 0x000000312c2c7220 */ /* 0x000fe20000400000 */
[----:B------:R-:W-:Y:S01]  /*0db0*/  FMUL R16, R45, R16 ;  /* 0x000000102d107220 */ /* 0x000fe20000400000 */
[----:B------:R-:W-:Y:S01]  /*0dc0*/  FMUL R18, R47, R18 ;  /* 0x000000122f127220 */ /* 0x000fe20000400000 */
[----:B------:R-:W-:-:S03]  /*0dd0*/  FFMA R19, R70, R19, R73 ;  /* 0x0000001346137223 */ /* 0x000fc60000000049 */
[----:B------:R-:W-:Y:S01]  /*0de0*/  FFMA R18, R71, R18, R72 ;  /* 0x0000001247127223 */ /* 0x000fe20000000048 */
[----:B------:R-:W-:Y:S01]  /*0df0*/  FADD R19, R74, R19 ;  /* 0x000000134a137221 */ /* 0x000fe20000000000 */
[----:B------:R-:W-:Y:S02]  /*0e00*/  ISETP.GT.AND P4, PT, R25, 0x20, PT ;  /* 0x000000201900780c */ /* 0x000fe40003f84270 */
[----:B------:R-:W-:Y:S01]  /*0e10*/  FADD R18, R75, R18 ;  /* 0x000000124b127221 */ /* 0x000fe20000000000 */
[----:B------:R-:W-:Y:S01]  /*0e20*/  FADD R30, R58, R63 ;  /* 0x0000003f3a1e7221 */ /* 0x000fe20000000000 */
[----:B------:R-:W-:Y:S01]  /*0e30*/  FADD R27, R59, R62 ;  /* 0x0000003e3b1b7221 */ /* 0x000fe20000000000 */
[----:B------:R-:W-:Y:S01]  /*0e40*/  FADD R23, R60, R65 ;  /* 0x000000413c177221 */ /* 0x000fe20000000000 */
[----:B------:R-:W-:Y:S01]  /*0e50*/  FADD R21, R61, R64 ;  /* 0x000000403d157221 */ /* 0x000fe20000000000 */
[----:B------:R-:W-:Y:S02]  /*0e60*/  IMAD R33, R0, -0x2c, R33 ;  /* 0xffffffd400217824 */ /* 0x000fe400078e0221 */
[----:B------:R-:W-:Y:S01]  /*0e70*/  IMAD.MOV.U32 R0, RZ, RZ, RZ ;  /* 0x000000ffff007224 */ /* 0x000fe200078e00ff */
[----:B--2---:R-:W-:-:S02]  /*0e80*/  SEL R17, R24, RZ, P3 ;  /* 0x000000ff18117207 */ /* 0x004fc40001800000 */
[----:B------:R-:W-:-:S03]  /*0e90*/  SEL R24, R57, RZ, P3 ;  /* 0x000000ff39187207 */ /* 0x000fc60001800000 */
[----:B------:R-:W-:-:S04]  /*0ea0*/  FADD R17, R17, -R20 ;  /* 0x8000001411117221 */ /* 0x000fc80000000000 */
[----:B------:R-:W-:Y:S01]  /*0eb0*/  FMUL R17, R44, R17 ;  /* 0x000000112c117220 */ /* 0x000fe20000400000 */
[----:B------:R-:W-:Y:S02]  /*0ec0*/  SEL R26, R51, RZ, P3 ;  /* 0x000000ff331a7207 */ /* 0x000fe40001800000 */
[----:B------:R-:W-:Y:S02]  /*0ed0*/  ISETP.GE.U32.AND P3, PT, R29, 0xb, PT ;  /* 0x0000000b1d00780c */ /* 0x000fe40003f66070 */
[----:B------:R-:W-:Y:S01]  /*0ee0*/  SEL R29, R54, RZ, P5 ;  /* 0x000000ff361d7207 */ /* 0x000fe20002800000 */
[----:B------:R-:W-:-:S04]  /*0ef0*/  FFMA R17, R26, R17, R55 ;  /* 0x000000111a117223 */ /* 0x000fc80000000037 */
[----:B------:R-:W-:Y:S01]  /*0f00*/  FFMA R16, R29, R16, R56 ;  /* 0x000000101d107223 */ /* 0x000fe20000000038 */
[----:B------:R-:W-:Y:S01]  /*0f10*/  SEL R29, R38, RZ, P5 ;  /* 0x000000ff261d7207 */ /* 0x000fe20002800000 */
[----:B------:R-:W-:-:S04]  /*0f20*/  FADD R17, R24, R17 ;  /* 0x0000001118117221 */ /* 0x000fc80000000000 */
[----:B------:R-:W-:Y:S01]  /*0f30*/  FADD R16, R29, R16 ;  /* 0x000000101d107221 */ /* 0x000fe20000000000 */
[----:B------:R-:W-:Y:S02]  /*0f40*/  @P3 FSEL R30, R18, RZ, P4 ;  /* 0x000000ff121e3208 */ /* 0x000fe40002000000 */
[----:B------:R-:W-:Y:S02]  /*0f50*/  @P3 FSEL R27, R19, RZ, P4 ;  /* 0x000000ff131b3208 */ /* 0x000fe40002000000 */
[----:B------:R-:W-:Y:S02]  /*0f60*/  @P3 FSEL R23, R17, RZ, P4 ;  /* 0x000000ff11173208 */ /* 0x000fe40002000000 */
[----:B------:R-:W-:Y:S02]  /*0f70*/  @P3 FSEL R21, R16, RZ, P4 ;  /* 0x000000ff10153208 */ /* 0x000fe40002000000 */
[----:B------:R-:W-:-:S04]  /*0f80*/  ISETP.GT.AND P3, PT, R25, 0x15, PT ;  /* 0x000000151900780c */ /* 0x000fc80003f64270 */
[C---:B------:R-:W-:Y:S01]  /*0f90*/  ISETP.LT.AND P3, PT, R33.reuse, 0x21, P3 ;  /* 0x000000212100780c */ /* 0x040fe20001f61270 */
[----:B------:R-:W-:-:S03]  /*0fa0*/  VIADD R29, R33, 0xffffffea ;  /* 0xffffffea211d7836 */ /* 0x000fc60000000000 */
[----:B------:R-:W-:Y:S01]  /*0fb0*/  ISETP.LT.AND P4, PT, R28, 0x100, P3 ;  /* 0x000001001c00780c */ /* 0x000fe20001f81270 */
[----:B------:R-:W-:-:S03]  /*0fc0*/  IMAD.IADD R39, R52, 0x1, R29 ;  /* 0x0000000134277824 */ /* 0x000fc600078e021d */
[----:B------:R-:W-:Y:S01]  /*0fd0*/  ISETP.LT.AND P4, PT, R50, 0xb0, P4 ;  /* 0x000000b03200780c */ /* 0x000fe20002781270 */
[----:B------:R-:W-:Y:S01]  /*0fe0*/  HFMA2.MMA R18, -RZ, RZ, 0, 0 ;  /* 0x00000000ff127435 */ /* 0x000fe200000001ff */
[----:B------:R-:W-:-:S04]  /*0ff0*/  IMAD.WIDE R16, R39, 0x4, R4 ;  /* 0x0000000427107825 */ /* 0x000fc800078e0204 */
[----:B------:R-:W-:-:S07]  /*1000*/  IMAD.WIDE R38, R39, 0x4, R2 ;  /* 0x0000000427267825 */ /* 0x000fce00078e0202 */
[----:B------:R-:W2:Y:S04]  /*1010*/  @P4 LDG.E.EL R0, desc[UR4][R16.64] ;  /* 0x0000000410004981 */ /* 0x000ea8000c2e1900 */
[----:B------:R-:W3:Y:S01]  /*1020*/  @P4 LDG.E.EL R18, desc[UR4][R38.64] ;  /* 0x0000000426124981 */ /* 0x000ee2000c2e1900 */
[----:B------:R-:W-:Y:S02]  /*1030*/  IMAD.IADD R43, R40, 0x1, R29 ;  /* 0x00000001282b7824 */ /* 0x000fe400078e021d */
[----:B------:R-:W-:Y:S01]  /*1040*/  IMAD.MOV.U32 R20, RZ, RZ, RZ ;  /* 0x000000ffff147224 */ /* 0x000fe200078e00ff */
[----:B--2---:R-:W-:Y:S02]  /*1050*/  SEL R58, R0, RZ, P4 ;  /* 0x000000ff003a7207 */ /* 0x004fe40002000000 */
[----:B---3--:R-:W-:-:S02]  /*1060*/  SEL R63, R18, RZ, P4 ;  /* 0x000000ff123f7207 */ /* 0x008fc40002000000 */
[----:B------:R-:W-:Y:S01]  /*1070*/  PLOP3.LUT P4, PT, P2, P3, PT, 0x80, 0x0 ;  /* 0x000000000000781c */ /* 0x000fe20001787070 */
[----:B------:R-:W-:Y:S02]  /*1080*/  IMAD.MOV.U32 R0, RZ, RZ, RZ ;  /* 0x000000ffff007224 */ /* 0x000fe400078e00ff */
[----:B------:R-:W-:-:S04]  /*1090*/  IMAD.WIDE R18, R43, 0x4, R4 ;  /* 0x000000042b127825 */ /* 0x000fc800078e0204 */
[----:B------:R-:W-:-:S06]  /*10a0*/  IMAD.WIDE R42, R43, 0x4, R2 ;  /* 0x000000042b2a7825 */ /* 0x000fcc00078e0202 */
[----:B------:R-:W2:Y:S04]  /*10b0*/  @P4 LDG.E.EL R0, desc[UR4][R18.64] ;  /* 0x0000000412004981 */ /* 0x000ea8000c2e1900 */
[----:B------:R-:W3:Y:S01]  /*10c0*/  @P4 LDG.E.EL R20, desc[UR4][R42.64] ;  /* 0x000000042a144981 */ /* 0x000ee2000c2e1900 */
[----:B------:R-:W-:-:S04]  /*10d0*/  IMAD.IADD R39, R34, 0x1, R29 ;  /* 0x0000000122277824 */ /* 0x000fc800078e021d */
[----:B------:R-:W-:-:S04]  /*10e0*/  IMAD.WIDE R16, R39, 0x4, R4 ;  /* 0x0000000427107825 */ /* 0x000fc800078e0204 */
[----:B------:R-:W-:Y:S01]  /*10f0*/  IMAD.WIDE R38, R39, 0x4, R2 ;  /* 0x0000000427267825 */ /* 0x000fe200078e0202 */
[----:B--2---:R-:W-:Y:S02]  /*1100*/  SEL R59, R0, RZ, P4 ;  /* 0x000000ff003b7207 */ /* 0x004fe40002000000 */
[----:B---3--:R-:W-:Y:S02]  /*1110*/  SEL R62, R20, RZ, P4 ;  /* 0x000000ff143e7207 */ /* 0x008fe40002000000 */
[----:B------:R-:W-:Y:S01]  /*1120*/  PLOP3.LUT P4, PT, P1, P3, PT, 0x80, 0x0 ;  /* 0x000000000000781c */ /* 0x000fe20000f87070 */
[----:B------:R-:W-:Y:S01]  /*1130*/  IMAD.MOV.U32 R0, RZ, RZ, RZ ;  /* 0x000000ffff007224 */ /* 0x000fe200078e00ff */
[----:B------:R-:W-:-:S11]  /*1140*/  MOV R20, RZ ;  /* 0x000000ff00147202 */ /* 0x000fd60000000f00 */
        /* <DEDUP_REMOVED lines=8> */
[----:B------:R-:W-:Y:S02]  /*11d0*/  IMAD.MOV.U32 R0, RZ, RZ, RZ ;  /* 0x000000ffff007224 */ /* 0x000fe400078e00ff */
[----:B------:R-:W-:-:S10]  /*11e0*/  IMAD.MOV.U32 R20, RZ, RZ, RZ ;  /* 0x000000ffff147224 */ /* 0x000fd400078e00ff */
[----:B------:R0:W2:Y:S04]  /*11f0*/  @P4 LDG.E.EL R0, desc[UR4][R18.64] ;  /* 0x0000000412004981 */ /* 0x0000a8000c2e1900 */
[----:B------:R1:W3:Y:S01]  /*1200*/  @P4 LDG.E.EL R20, desc[UR4][R42.64] ;  /* 0x000000042a144981 */ /* 0x0002e2000c2e1900 */
[----:B------:R-:W-:Y:S01]  /*1210*/  ISETP.NE.AND P6, PT, R137, RZ, PT ;  /* 0x000000ff8900720c */ /* 0x000fe20003fc5270 */
[----:B------:R-:W-:Y:S01]  /*1220*/  VIADD R29, R33, 0xffffffdf ;  /* 0xffffffdf211d7836 */ /* 0x000fe20000000000 */
[----:B------:R-:W-:-:S03]  /*1230*/  HFMA2.MMA R24, -RZ, RZ, 0, 0 ;  /* 0x00000000ff187435 */ /* 0x000fc600000001ff */
[----:B------:R-:W-:Y:S02]  /*1240*/  IMAD.IADD R47, R52, 0x1, R29 ;  /* 0x00000001342f7824 */ /* 0x000fe400078e021d */
[----:B------:R-:W-:Y:S02]  /*1250*/  IMAD.MOV.U32 R22, RZ, RZ, RZ ;  /* 0x000000ffff167224 */ /* 0x000fe400078e00ff */
[----:B------:R-:W-:Y:S02]  /*1260*/  IMAD.MOV.U32 R26, RZ, RZ, RZ ;  /* 0x000000ffff1a7224 */ /* 0x000fe400078e00ff */
[----:B------:R-:W-:Y:S02]  /*1270*/  IMAD.MOV.U32 R35, RZ, RZ, RZ ;  /* 0x000000ffff237224 */ /* 0x000fe400078e00ff */
[----:B------:R-:W-:-:S04]  /*1280*/  IMAD.WIDE R16, R47, 0x4, R8 ;  /* 0x000000042f107825 */ /* 0x000fc800078e0208 */
[----:B------:R-:W-:-:S04]  /*1290*/  IMAD.WIDE R38, R33, 0x4, R10 ;  /* 0x0000000421267825 */ /* 0x000fc800078e020a */
[----:B0-----:R-:W-:-:S04]  /*12a0*/  IMAD.WIDE R18, R33, 0x4, R36 ;  /* 0x0000000421127825 */ /* 0x001fc800078e0224 */
[----:B-1----:R-:W-:-:S04]  /*12b0*/  IMAD.WIDE R42, R33, 0x4, R14 ;  /* 0x00000004212a7825 */ /* 0x002fc800078e020e */
[----:B------:R-:W-:-:S04]  /*12c0*/  IMAD.WIDE R44, R33, 0x4, R12 ;  /* 0x00000004212c7825 */ /* 0x000fc800078e020c */
[----:B------:R-:W-:Y:S01]  /*12d0*/  IMAD.WIDE R46, R47, 0x4, R6 ;  /* 0x000000042f2e7825 */ /* 0x000fe200078e0206 */
[----:B--2---:R-:W-:Y:S02]  /*12e0*/  SEL R61, R0, RZ, P4 ;  /* 0x000000ff003d7207 */ /* 0x004fe40002000000 */
[----:B---3--:R-:W-:Y:S02]  /*12f0*/  SEL R64, R20, RZ, P4 ;  /* 0x000000ff14407207 */ /* 0x008fe40002000000 */
[----:B------:R-:W-:Y:S01]  /*1300*/  ISETP.GT.AND P4, PT, R33, 0x20, P6 ;  /* 0x000000202100780c */ /* 0x000fe20003784270 */
[----:B------:R-:W-:Y:S02]  /*1310*/  IMAD.MOV.U32 R20, RZ, RZ, RZ ;  /* 0x000000ffff147224 */ /* 0x000fe400078e00ff */
[----:B------:R-:W-:-:S10]  /*1320*/  IMAD.MOV.U32 R0, RZ, RZ, RZ ;  /* 0x000000ffff007224 */ /* 0x000fd400078e00ff */
[----:B------:R-:W2:Y:S04]  /*1330*/  @P4 LDG.E.EL R22, desc[UR4][R38.64+-0x84] ;  /* 0xffff7c0426164981 */ /* 0x000ea8000c2e1900 */
[----:B------:R-:W3:Y:S04]  /*1340*/  @P4 LDG.E.EL R20, desc[UR4][R18.64+-0x84] ;  /* 0xffff7c0412144981 */ /* 0x000ee8000c2e1900 */
[----:B------:R-:W4:Y:S04]  /*1350*/  @P4 LDG.E.EL R24, desc[UR4][R42.64+-0x84] ;  /* 0xffff7c042a184981 */ /* 0x000f28000c2e1900 */
[----:B------:R-:W5:Y:S04]  /*1360*/  @P4 LDG.E.EL R26, desc[UR4][R44.64+-0x84] ;  /* 0xffff7c042c1a4981 */ /* 0x000f68000c2e1900 */
[----:B------:R-:W5:Y:S04]  /*1370*/  @P4 LDG.E.EL R0, desc[UR4][R16.64] ;  /* 0x0000000410004981 */ /* 0x000f68000c2e1900 */
[----:B------:R0:W5:Y:S02]  /*1380*/  @P4 LDG.E.EL R35, desc[UR4][R46.64] ;  /* 0x000000042e234981 */ /* 0x000164000c2e1900 */
[----:B0-----:R-:W-:-:S04]  /*1390*/  IMAD.IADD R47, R40, 0x1, R29 ;  /* 0x00000001282f7824 */ /* 0x001fc800078e021d */
[----:B------:R-:W-:-:S04]  /*13a0*/  IMAD.WIDE R16, R47, 0x4, R8 ;  /* 0x000000042f107825 */ /* 0x000fc800078e0208 */
[----:B------:R-:W-:Y:S01]  /*13b0*/  IMAD.WIDE R46, R47, 0x4, R6 ;  /* 0x000000042f2e7825 */ /* 0x000fe200078e0206 */
[----:B--2---:R-:W-:Y:S02]  /*13c0*/  SEL R49, R22, RZ, P4 ;  /* 0x000000ff16317207 */ /* 0x004fe40002000000 */
[----:B---3--:R-:W-:Y:S02]  /*13d0*/  SEL R69, R20, RZ, P4 ;  /* 0x000000ff14457207 */ /* 0x008fe40002000000 */
[----:B----4-:R-:W-:Y:S02]  /*13e0*/  SEL R72, R24, RZ, P4 ;  /* 0x000000ff18487207 */ /* 0x010fe40002000000 */
[----:B-----5:R-:W-:Y:S02]  /*13f0*/  SEL R75, R26, RZ, P4 ;  /* 0x000000ff1a4b7207 */ /* 0x020fe40002000000 */
[----:B------:R-:W-:Y:S02]  /*1400*/  SEL R66, R0, RZ, P4 ;  /* 0x000000ff00427207 */ /* 0x000fe40002000000 */
[----:B------:R-:W-:-:S02]  /*1410*/  SEL R78, R35, RZ, P4 ;  /* 0x000000ff234e7207 */ /* 0x000fc40002000000 */
[----:B------:R-:W-:Y:S01]  /*1420*/  ISETP.GT.AND P4, PT, R33, 0x20, P2 ;  /* 0x000000202100780c */ /* 0x000fe20001784270 */
[----:B------:R-:W-:Y:S01]  /*1430*/  HFMA2.MMA R35, -RZ, RZ, 0, 0 ;  /* 0x00000000ff237435 */ /* 0x000fe200000001ff */
[----:B------:R-:W-:Y:S01]  /*1440*/  MOV R22, RZ ;  /* 0x000000ff00167202 */ /* 0x000fe20000000f00 */
[----:B------:R-:W-:Y:S02]  /*1450*/  IMAD.MOV.U32 R20, RZ, RZ, RZ ;  /* 0x000000ffff147224 */ /* 0x000fe400078e00ff */
[----:B------:R-:W-:Y:S02]  /*1460*/  IMAD.MOV.U32 R24, RZ, RZ, RZ ;  /* 0x000000ffff187224 */ /* 0x000fe400078e00ff */
[----:B------:R-:W-:Y:S02]  /*1470*/  IMAD.MOV.U32 R26, RZ, RZ, RZ ;  /* 0x000000ffff1a7224 */ /* 0x000fe400078e00ff */
[----:B------:R-:W-:-:S04]  /*1480*/  IMAD.MOV.U32 R0, RZ, RZ, RZ ;  /* 0x000000ffff007224 */ /* 0x000fc800078e00ff */
[----:B------:R-:W2:Y:S04]  /*1490*/  @P4 LDG.E.EL R22, desc[UR4][R38.64+-0x84] ;  /* 0xffff7c0426164981 */ /* 0x000ea8000c2e1900 */
[----:B------:R-:W3:Y:S04]  /*14a0*/  @P4 LDG.E.EL R20, desc[UR4][R18.64+-0x84] ;  /* 0xffff7c0412144981 */ /* 0x000ee8000c2e1900 */
[----:B------:R-:W4:Y:S04]  /*14b0*/  @P4 LDG.E.EL R24, desc[UR4][R42.64+-0x84] ;  /* 0xffff7c042a184981 */ /* 0x000f28000c2e1900 */
[----:B------:R-:W5:Y:S04]  /*14c0*/  @P4 LDG.E.EL R26, desc[UR4][R44.64+-0x84] ;  /* 0xffff7c042c1a4981 */ /* 0x000f68000c2e1900 */
[----:B------:R-:W5:Y:S04]  /*14d0*/  @P4 LDG.E.EL R0, desc[UR4][R16.64] ;  /* 0x0000000410004981 */ /* 0x000f68000c2e1900 */
[----:B------:R0:W5:Y:S01]  /*14e0*/  @P4 LDG.E.EL R35, desc[UR4][R46.64] ;  /* 0x000000042e234981 */ /* 0x000162000c2e1900 */
[----:B------:R-:W-:-:S02]  /*14f0*/  IMAD.MOV.U32 R41, RZ, RZ, RZ ;  /* 0x000000ffff297224 */ /* 0x000fc400078e00ff */
[----:B0-----:R-:W-:-:S04]  /*1500*/  IMAD.IADD R47, R34, 0x1, R29 ;  /* 0x00000001222f7824 */ /* 0x001fc800078e021d */
[----:B------:R-:W-:-:S04]  /*1510*/  IMAD.WIDE R16, R47, 0x4, R8 ;  /* 0x000000042f107825 */ /* 0x000fc800078e0208 */
[----:B------:R-:W-:Y:S02]  /*1520*/  IMAD.MOV.U32 R48, RZ, RZ, RZ ;  /* 0x000000ffff307224 */ /* 0x000fe400078e00ff */
[----:B------:R-:W-:Y:S01]  /*1530*/  IMAD.WIDE R46, R47, 0x4, R6 ;  /* 0x000000042f2e7825 */ /* 0x000fe200078e0206 */
[----:B--2---:R-:W-:Y:S02]  /*1540*/  SEL R51, R22, RZ, P4 ;  /* 0x000000ff16337207 */ /* 0x004fe40002000000 */
[----:B---3--:R-:W-:Y:S02]  /*1550*/  SEL R70, R20, RZ, P4 ;  /* 0x000000ff14467207 */ /* 0x008fe40002000000 */
[----:B----4-:R-:W-:Y:S02]  /*1560*/  SEL R73, R24, RZ, P4 ;  /* 0x000000ff18497207 */ /* 0x010fe40002000000 */
[----:B-----5:R-:W-:Y:S02]  /*1570*/  SEL R76, R26, RZ, P4 ;  /* 0x000000ff1a4c7207 */ /* 0x020fe40002000000 */
[----:B------:R-:W-:-:S02]  /*1580*/  SEL R67, R0, RZ, P4 ;  /* 0x000000ff00437207 */ /* 0x000fc40002000000 */
[----:B------:R-:W-:Y:S02]  /*1590*/  SEL R79, R35, RZ, P4 ;  /* 0x000000ff234f7207 */ /* 0x000fe40002000000 */
[----:B------:R-:W-:Y:S01]  /*15a0*/  ISETP.GT.AND P4, PT, R33, 0x20, P1 ;  /* 0x000000202100780c */ /* 0x000fe20000f84270 */
[----:B------:R-:W-:Y:S01]  /*15b0*/  IMAD.MOV.U32 R22, RZ, RZ, RZ ;  /* 0x000000ffff167224 */ /* 0x000fe200078e00ff */
[----:B------:R-:W-:Y:S01]  /*15c0*/  MOV R0, RZ ;  /* 0x000000ff00007202 */ /* 0x000fe20000000f00 */
[----:B------:R-:W-:Y:S02]  /*15d0*/  IMAD.MOV.U32 R20, RZ, RZ, RZ ;  /* 0x000000ffff147224 */ /* 0x000fe400078e00ff */
[----:B------:R-:W-:-:S08]  /*15e0*/  IMAD.MOV.U32 R26, RZ, RZ, RZ ;  /* 0x000000ffff1a7224 */ /* 0x000fd000078e00ff */
[----:B------:R-:W2:Y:S04]  /*15f0*/  @P4 LDG.E.EL R22, desc[UR4][R38.64+-0x84] ;  /* 0xffff7c0426164981 */ /* 0x000ea8000c2e1900 */
[----:B------:R-:W3:Y:S04]  /*1600*/  @P4 LDG.E.EL R0, desc[UR4][R16.64] ;  /* 0x0000000410004981 */ /* 0x000ee8000c2e1900 */
[----:B------:R-:W4:Y:S04]  /*1610*/  @P4 LDG.E.EL R41, desc[UR4][R44.64+-0x84] ;  /* 0xffff7c042c294981 */ /* 0x000f28000c2e1900 */
[----:B------:R-:W5:Y:S04]  /*1620*/  @P4 LDG.E.EL R20, desc[UR4][R18.64+-0x84] ;  /* 0xffff7c0412144981 */ /* 0x000f68000c2e1900 */
[----:B------:R-:W5:Y:S04]  /*1630*/  @P4 LDG.E.EL R26, desc[UR4][R42.64+-0x84] ;  /* 0xffff7c042a1a4981 */ /* 0x000f68000c2e1900 */
[----:B------:R0:W5:Y:S01]  /*1640*/  @P4 LDG.E.EL R48, desc[UR4][R46.64] ;  /* 0x000000042e304981 */ /* 0x000162000c2e1900 */
[----:B------:R-:W-:-:S04]  /*1650*/  FADD R24, R49, 0.0010000000474974513054 ;  /* 0x3a83126f31187421 */ /* 0x000fc80000000000 */
[----:B------:R-:W1:Y:S01]  /*1660*/  MUFU.SQRT R35, R24 ;  /* 0x0000001800237308 */ /* 0x000e620000002000 */
[----:B------:R-:W-:Y:S02]  /*1670*/  P2R R57, PR, RZ, 0x4 ;  /* 0x00000004ff397803 */ /* 0x000fe40000000000 */
[----:B-1----:R-:W-:Y:S02]  /*1680*/  FSETP.GEU.AND P2, PT, R35, 1.175494350822287508e-38, PT ;  /* 0x008000002300780b */ /* 0x002fe40003f4e000 */
[----:B------:R-:W-:Y:S02]  /*1690*/  P2R R81, PR, RZ, 0x8 ;  /* 0x00000008ff517803 */ /* 0x000fe40000000000 */
[----:B--2---:R-:W-:Y:S02]  /*16a0*/  SEL R22, R22, RZ, P4 ;  /* 0x000000ff16167207 */ /* 0x004fe40002000000 */
[----:B---3--:R-:W-:Y:S01]  /*16b0*/  SEL R68, R0, RZ, P4 ;  /* 0x000000ff00447207 */ /* 0x008fe20002000000 */
[----:B------:R-:W-:-:S02]  /*16c0*/  FADD R0, R51, 0.0010000000474974513054 ;  /* 0x3a83126f33007421 */ /* 0x000fc40000000000 */
[----:B------:R-:W-:Y:S01]  /*16d0*/  FADD R16, R22, 0.0010000000474974513054 ;  /* 0x3a83126f16107421 */ /* 0x000fe20000000000 */
[----:B----4-:R-:W-:Y:S02]  /*16e0*/  SEL R77, R41, RZ, P4 ;  /* 0x000000ff294d7207 */ /* 0x010fe40002000000 */
[----:B------:R-:W1:Y:S01]  /*16f0*/  MUFU.SQRT R41, R0 ;  /* 0x0000000000297308 */ /* 0x000e620000002000 */
[----:B-----5:R-:W-:Y:S02]  /*1700*/  SEL R71, R20, RZ, P4 ;  /* 0x000000ff14477207 */ /* 0x020fe40002000000 */
[----:B------:R-:W-:-:S05]  /*1710*/  SEL R74, R26, RZ, P4 ;  /* 0x000000ff1a4a7207 */ /* 0x000fca0002000000 */
[----:B0-----:R-:W0:Y:S01]  /*1720*/  MUFU.SQRT R46, R16 ;  /* 0x00000010002e7308 */ /* 0x001e220000002000 */
[----:B------:R-:W-:Y:S02]  /*1730*/  SEL R80, R48, RZ, P4 ;  /* 0x000000ff30507207 */ /* 0x000fe40002000000 */
[----:B------:R-:W-:-:S04]  /*1740*/  FSETP.GT.AND P4, PT, R35, 8.50705917302346158658e+37, PT ;  /* 0x7e8000002300780b */ /* 0x000fc80003f84000 */
[----:B------:R-:W-:-:S09]  /*1750*/  FSEL R48, R53, 1, P4 ;  /* 0x3f80000035307808 */ /* 0x000fd20002000000 */
[----:B------:R-:W-:Y:S01]  /*1760*/  @P4 FMUL R35, R35, 0.25 ;  /* 0x3e80000023234820 */ /* 0x000fe20000400000 */
[C---:B-1----:R-:W-:Y:S02]  /*1770*/  FSETP.GT.AND P4, PT, R41.reuse, 8.50705917302346158658e+37, PT ;  /* 0x7e8000002900780b */ /* 0x042fe40003f84000 */
[----:B0-----:R-:W-:Y:S02]  /*1780*/  FSETP.GT.AND P5, PT, R46, 8.50705917302346158658e+37, PT ;  /* 0x7e8000002e00780b */ /* 0x001fe40003fa4000 */
[----:B------:R-:W-:Y:S02]  /*1790*/  FSETP.GEU.AND P3, PT, R41, 1.175494350822287508e-38, PT ;  /* 0x008000002900780b */ /* 0x000fe40003f6e000 */
[C---:B------:R-:W-:Y:S02]  /*17a0*/  FSEL R54, R53.reuse, 1, P4 ;  /* 0x3f80000035367808 */ /* 0x040fe40002000000 */
[----:B------:R-:W-:-:S05]  /*17b0*/  FSEL R49, R53, 1, P5 ;  /* 0x3f80000035317808 */ /* 0x000fca0002800000 */
[----:B------:R-:W-:Y:S01]  /*17c0*/  @P4 FMUL R41, R41, 0.25 ;  /* 0x3e80000029294820 */ /* 0x000fe20000400000 */
[C---:B------:R-:W-:Y:S01]  /*17d0*/  FSETP.GEU.AND P4, PT, R46.reuse, 1.175494350822287508e-38, PT ;  /* 0x008000002e00780b */ /* 0x040fe20003f8e000 */
[----:B------:R-:W-:Y:S01]  /*17e0*/  @P5 FMUL R46, R46, 0.25 ;  /* 0x3e8000002e2e5820 */ /* 0x000fe20000400000 */
[----:B------:R-:W-:Y:S01]  /*17f0*/  ISETP.GT.AND P5, PT, R33, 0x20, P0 ;  /* 0x000000202100780c */ /* 0x000fe200007a4270 */
[----:B------:R-:W-:-:S12]  /*1800*/  IMAD.MOV.U32 R0, RZ, RZ, RZ ;  /* 0x000000ffff007224 */ /* 0x000fd800078e00ff */
[----:B------:R0:W2:Y:S01]  /*1810*/  @P5 LDG.E.EL R0, desc[UR4][R38.64+-0x84] ;  /* 0xffff7c0426005981 */ /* 0x0000a2000c2e1900 */
[----:B------:R-:W-:Y:S01]  /*1820*/  P2R R55, PR, RZ, 0x2 ;  /* 0x00000002ff377803 */ /* 0x000fe20000000000 */
[----:B------:R-:W-:Y:S02]  /*1830*/  IMAD.IADD R29, R32, 0x1, R29 ;  /* 0x00000001201d7824 */ /* 0x000fe400078e021d */
[----:B------:R-:W-:Y:S02]  /*1840*/  IMAD.MOV.U32 R26, RZ, RZ, RZ ;  /* 0x000000ffff1a7224 */ /* 0x000fe400078e00ff */
[----:B------:R-:W-:Y:S02]  /*1850*/  IMAD.MOV.U32 R20, RZ, RZ, RZ ;  /* 0x000000ffff147224 */ /* 0x000fe400078e00ff */
[----:B------:R-:W-:Y:S01]  /*1860*/  IMAD.WIDE R16, R29, 0x4, R8 ;  /* 0x000000041d107825 */ /* 0x000fe200078e0208 */
[----:B------:R-:W-:Y:S01]  /*1870*/  HFMA2.MMA R51, -RZ, RZ, 0, 0 ;  /* 0x00000000ff337435 */ /* 0x000fe200000001ff */
[----:B------:R-:W3:Y:S04]  /*1880*/  @P5 LDG.E.EL R26, desc[UR4][R18.64+-0x84] ;  /* 0xffff7c04121a5981 */ /* 0x000ee8000c2e1900 */
[----:B------:R1:W4:Y:S01]  /*1890*/  @P5 LDG.E.EL R20, desc[UR4][R16.64] ;  /* 0x0000000410145981 */ /* 0x000322000c2e1900 */
[----:B------:R-:W-:Y:S01]  /*18a0*/  @!P2 FMUL R35, R35, 16777216 ;  /* 0x4b8000002323a820 */ /* 0x000fe20000400000 */
[----:B------:R-:W-:Y:S01]  /*18b0*/  @!P2 FMUL R48, R48, 16777216 ;  /* 0x4b8000003030a820 */ /* 0x000fe20000400000 */
[----:B------:R-:W-:Y:S01]  /*18c0*/  ISETP.NE.AND P2, PT, R57, RZ, PT ;  /* 0x000000ff3900720c */ /* 0x000fe20003f45270 */
[----:B------:R-:W-:Y:S01]  /*18d0*/  IMAD.MOV.U32 R57, RZ, RZ, RZ ;  /* 0x000000ffff397224 */ /* 0x000fe200078e00ff */
[----:B------:R-:W5:Y:S01]  /*18e0*/  @P5 LDG.E.EL R51, desc[UR4][R42.64+-0x84] ;  /* 0xffff7c042a335981 */ /* 0x000f62000c2e1900 */
[----:B0-----:R-:W-:-:S05]  /*18f0*/  IMAD.WIDE R38, R29, 0x4, R6 ;  /* 0x000000041d267825 */ /* 0x001fca00078e0206 */
        /* <DEDUP_REMOVED lines=8> */
[----:B------:R-:W-:Y:S01]  /*1980*/  ISETP.NE.AND P1, PT, R55, RZ, PT ;  /* 0x000000ff3700720c */ /* 0x000fe20003f25270 */
[----:B------:R-:W-:-:S06]  /*1990*/  IMAD.MOV.U32 R55, RZ, RZ, RZ ;  /* 0x000000ffff377224 */ /* 0x000fcc00078e00ff */
[----:B------:R-:W2:Y:S01]  /*19a0*/  @P5 LDG.E.EL R55, desc[UR4][R44.64+-0x84] ;  /* 0xffff7c042c375981 */ /* 0x000ea2000c2e1900 */
[----:B------:R-:W-:Y:S01]  /*19b0*/  @!P3 FMUL R41, R41, 16777216 ;  /* 0x4b8000002929b820 */ /* 0x000fe20000400000 */
[----:B------:R-:W0:Y:S01]  /*19c0*/  MUFU.RCP R35, R35 ;  /* 0x0000002300237308 */ /* 0x000e220000001000 */
[----:B------:R-:W-:Y:S01]  /*19d0*/  @!P4 FMUL R46, R46, 16777216 ;  /* 0x4b8000002e2ec820 */ /* 0x000fe20000400000 */
[----:B------:R-:W-:-:S06]  /*19e0*/  @!P6 FMUL R47, R47, 16777216 ;  /* 0x4b8000002f2fe820 */ /* 0x000fcc0000400000 */
[----:B------:R-:W0:Y:S01]  /*19f0*/  MUFU.RCP R41, R41 ;  /* 0x0000002900297308 */ /* 0x000e220000001000 */
[----:B------:R-:W-:Y:S02]  /*1a00*/  VIADD R29, R50, 0x2 ;  /* 0x00000002321d7836 */ /* 0x000fe40000000000 */
[----:B------:R-:W-:-:S05]  /*1a10*/  @!P3 FMUL R54, R54, 16777216 ;  /* 0x4b8000003636b820 */ /* 0x000fca0000400000 */
[----:B------:R-:W5:Y:S01]  /*1a20*/  MUFU.RCP R46, R46 ;  /* 0x0000002e002e7308 */ /* 0x000f620000001000 */
[----:B------:R-:W-:-:S07]  /*1a30*/  IMAD.HI R0, R29, 0x2e8ba2e9, RZ ;  /* 0x2e8ba2e91d007827 */ /* 0x000fce00078e02ff */
[----:B------:R-:W5:Y:S01]  /*1a40*/  MUFU.RCP R47, R47 ;  /* 0x0000002f002f7308 */ /* 0x000f620000001000 */
[----:B0-----:R-:W-:Y:S01]  /*1a50*/  FMUL R48, R35, R48 ;  /* 0x0000003023307220 */ /* 0x001fe20000400000 */
[----:B---3--:R-:W-:Y:S01]  /*1a60*/  SEL R35, R26, RZ, P5 ;  /* 0x000000ff1a237207 */ /* 0x008fe20002800000 */
[----:B------:R-:W-:Y:S01]  /*1a70*/  FMUL R41, R41, R54 ;  /* 0x0000003629297220 */ /* 0x000fe20000400000 */
[----:B-1----:R-:W-:Y:S01]  /*1a80*/  SHF.R.U32.HI R17, RZ, 0x1f, R0 ;  /* 0x0000001fff117819 */ /* 0x002fe20000011600 */
[----:B------:R-:W-:Y:S01]  /*1a90*/  FADD R16, R67, -R70 ;  /* 0x8000004643107221 */ /* 0x000fe20000000000 */
[----:B----4-:R-:W-:Y:S01]  /*1aa0*/  SEL R26, R20, RZ, P5 ;  /* 0x000000ff141a7207 */ /* 0x010fe20002800000 */
[----:B------:R-:W-:Y:S01]  /*1ab0*/  @!P4 FMUL R49, R49, 16777216 ;  /* 0x4b8000003131c820 */ /* 0x000fe20000400000 */
[----:B------:R-:W-:Y:S01]  /*1ac0*/  @!P6 FMUL R56, R56, 16777216 ;  /* 0x4b8000003838e820 */ /* 0x000fe20000400000 */
[----:B------:R-:W-:Y:S01]  /*1ad0*/  LEA.HI.SX32 R0, R0, R17, 0x1d ;  /* 0x0000001100007211 */ /* 0x000fe200078feaff */
[----:B------:R-:W-:Y:S01]  /*1ae0*/  FMUL R20, R41, R16 ;  /* 0x0000001029147220 */ /* 0x000fe20000400000 */
[----:B-----5:R-:W-:Y:S01]  /*1af0*/  FMUL R46, R46, R49 ;  /* 0x000000312e2e7220 */ /* 0x020fe20000400000 */
[----:B------:R-:W-:Y:S01]  /*1b00*/  FADD R19, R66, -R69 ;  /* 0x8000004542137221 */ /* 0x000fe20000000000 */
[----:B------:R-:W-:Y:S01]  /*1b10*/  FADD R17, R68, -R71 ;  /* 0x8000004744117221 */ /* 0x000fe20000000000 */
[----:B------:R-:W-:Y:S01]  /*1b20*/  FADD R16, R26, -R35 ;  /* 0x800000231a107221 */ /* 0x000fe20000000000 */
[----:B------:R-:W-:Y:S01]  /*1b30*/  FMUL R47, R47, R56 ;  /* 0x000000382f2f7220 */ /* 0x000fe20000400000 */
[----:B------:R-:W-:Y:S01]  /*1b40*/  SEL R51, R51, RZ, P5 ;  /* 0x000000ff33337207 */ /* 0x000fe20002800000 */
[----:B------:R-:W-:Y:S01]  /*1b50*/  FMUL R19, R48, R19 ;  /* 0x0000001330137220 */ /* 0x000fe20000400000 */
[----:B------:R-:W-:Y:S01]  /*1b60*/  ISETP.NE.AND P3, PT, R81, RZ, PT ;  /* 0x000000ff5100720c */ /* 0x000fe20003f65270 */
[----:B------:R-:W-:Y:S01]  /*1b70*/  FMUL R17, R46, R17 ;  /* 0x000000112e117220 */ /* 0x000fe20000400000 */
[----:B------:R-:W-:Y:S01]  /*1b80*/  FMUL R16, R47, R16 ;  /* 0x000000102f107220 */ /* 0x000fe20000400000 */
[----:B------:R-:W-:Y:S01]  /*1b90*/  SEL R57, R57, RZ, P5 ;  /* 0x000000ff39397207 */ /* 0x000fe20002800000 */
[----:B------:R-:W-:Y:S01]  /*1ba0*/  FFMA R19, R72, R19, R75 ;  /* 0x0000001348137223 */ /* 0x000fe2000000004b */
[----:B------:R-:W-:Y:S01]  /*1bb0*/  FFMA R20, R73, R20, R76 ;  /* 0x0000001449147223 */ /* 0x000fe2000000004c */
[----:B------:R-:W-:Y:S01]  /*1bc0*/  FFMA R17, R74, R17, R77 ;  /* 0x000000114a117223 */ /* 0x000fe2000000004d */
[----:B------:R-:W-:-:S02]  /*1bd0*/  IMAD R29, R0, -0x2c, R29 ;  /* 0xffffffd4001d7824 */ /* 0x000fc400078e021d */
[----:B------:R-:W-:Y:S01]  /*1be0*/  FADD R19, R78, R19 ;  /* 0x000000134e137221 */ /* 0x000fe20000000000 */
[----:B------:R-:W-:Y:S01]  /*1bf0*/  FADD R20, R79, R20 ;  /* 0x000000144f147221 */ /* 0x000fe20000000000 */
[----:B------:R-:W-:Y:S01]  /*1c00*/  FADD R17, R80, R17 ;  /* 0x0000001150117221 */ /* 0x000fe20000000000 */
[----:B------:R-:W-:Y:S01]  /*1c10*/  ISETP.GT.AND P4, PT, R33, 0x20, PT ;  /* 0x000000202100780c */ /* 0x000fe20003f84270 */
[----:B------:R-:W-:Y:S01]  /*1c20*/  VIADD R41, R29, 0xffffffea ;  /* 0xffffffea1d297836 */ /* 0x000fe20000000000 */
[----:B------:R-:W-:Y:S01]  /*1c30*/  ISETP.NE.AND P6, PT, R137, RZ, PT ;  /* 0x000000ff8900720c */ /* 0x000fe20003fc5270 */
[----:B------:R-:W-:Y:S01]  /*1c40*/  FADD R22, R58, R63 ;  /* 0x0000003f3a167221 */ /* 0x000fe20000000000 */
[----:B------:R-:W-:Y:S01]  /*1c50*/  FADD R18, R59, R62 ;  /* 0x0000003e3b127221 */ /* 0x000fe20000000000 */
[----:B------:R-:W-:Y:S01]  /*1c60*/  FADD R24, R60, R65 ;  /* 0x000000413c187221 */ /* 0x000fe20000000000 */
[----:B------:R-:W-:Y:S01]  /*1c70*/  FADD R0, R61, R64 ;  /* 0x000000403d007221 */ /* 0x000fe20000000000 */
[----:B------:R-:W-:-:S02]  /*1c80*/  @!P3 FSEL R22, R19, RZ, P4 ;  /* 0x000000ff1316b208 */ /* 0x000fc40002000000 */
[----:B------:R-:W-:Y:S02]  /*1c90*/  @!P3 FSEL R18, R20, RZ, P4 ;  /* 0x000000ff1412b208 */ /* 0x000fe40002000000 */
[----:B------:R-:W-:Y:S01]  /*1ca0*/  @!P3 FSEL R24, R17, RZ, P4 ;  /* 0x000000ff1118b208 */ /* 0x000fe20002000000 */
[----:B------:R-:W-:Y:S01]  /*1cb0*/  IMAD.IADD R43, R52, 0x1, R41 ;  /* 0x00000001342b7824 */ /* 0x000fe200078e0229 */
[----:B------:R-:W-:Y:S02]  /*1cc0*/  MOV R19, RZ ;  /* 0x000000ff00137202 */ /* 0x000fe40000000f00 */
[----:B--2---:R-:W-:-:S05]  /*1cd0*/  SEL R26, R55, RZ, P5 ;  /* 0x000000ff371a7207 */ /* 0x004fca0002800000 */
[----:B------:R-:W-:-:S04]  /*1ce0*/  FFMA R16, R51, R16, R26 ;  /* 0x0000001033107223 */ /* 0x000fc8000000001a */
[----:B------:R-:W-:-:S05]  /*1cf0*/  FADD R16, R57, R16 ;  /* 0x0000001039107221 */ /* 0x000fca0000000000 */
[----:B------:R-:W-:Y:S02]  /*1d00*/  @!P3 FSEL R0, R16, RZ, P4 ;  /* 0x000000ff1000b208 */ /* 0x000fe40002000000 */
[----:B------:R-:W-:Y:S01]  /*1d10*/  ISETP.LT.U32.AND P4, PT, R41, 0xb, P6 ;  /* 0x0000000b2900780c */ /* 0x000fe20003781070 */
[----:B------:R-:W-:Y:S02]  /*1d20*/  IMAD.MOV.U32 R26, RZ, RZ, RZ ;  /* 0x000000ffff1a7224 */ /* 0x000fe400078e00ff */
[----:B------:R-:W-:-:S04]  /*1d30*/  IMAD.WIDE R16, R43, 0x4, R4 ;  /* 0x000000042b107825 */ /* 0x000fc800078e0204 */
[----:B------:R-:W-:-:S06]  /*1d40*/  IMAD.WIDE R42, R43, 0x4, R2 ;  /* 0x000000042b2a7825 */ /* 0x000fcc00078e0202 */
[----:B------:R-:W2:Y:S04]  /*1d50*/  @P4 LDG.E.EL R19, desc[UR4][R16.64] ;  /* 0x0000000410134981 */ /* 0x000ea8000c2e1900 */
[----:B------:R0:W3:Y:S01]  /*1d60*/  @P4 LDG.E.EL R26, desc[UR4][R42.64] ;  /* 0x000000042a1a4981 */ /* 0x0000e2000c2e1900 */
[----:B------:R-:W-:Y:S01]  /*1d70*/  ISETP.LT.U32.AND P3, PT, R41, 0xb, P2 ;  /* 0x0000000b2900780c */ /* 0x000fe20001761070 */
[----:B------:R-:W-:Y:S02]  /*1d80*/  IMAD.IADD R45, R40, 0x1, R41 ;  /* 0x00000001282d7824 */ /* 0x000fe400078e0229 */
[----:B------:R-:W-:Y:S02]  /*1d90*/  IMAD.MOV.U32 R20, RZ, RZ, RZ ;  /* 0x000000ffff147224 */ /* 0x000fe400078e00ff */
[----:B------:R-:W-:-:S02]  /*1da0*/  IMAD.MOV.U32 R35, RZ, RZ, RZ ;  /* 0x000000ffff237224 */ /* 0x000fc400078e00ff */
[----:B------:R-:W-:-:S04]  /*1db0*/  IMAD.WIDE R38, R45, 0x4, R4 ;  /* 0x000000042d267825 */ /* 0x000fc800078e0204 */
[----:B------:R-:W-:Y:S02]  /*1dc0*/  IMAD.WIDE R44, R45, 0x4, R2 ;  /* 0x000000042d2c7825 */ /* 0x000fe400078e0202 */
[----:B------:R-:W4:Y:S02]  /*1dd0*/  @P3 LDG.E.EL R20, desc[UR4][R38.64] ;  /* 0x0000000426143981 */ /* 0x000f24000c2e1900 */
[----:B0-----:R-:W-:Y:S02]  /*1de0*/  IMAD.IADD R43, R34, 0x1, R41 ;  /* 0x00000001222b7824 */ /* 0x001fe400078e0229 */
[----:B------:R-:W5:Y:S02]  /*1df0*/  @P3 LDG.E.EL R35, desc[UR4][R44.64] ;  /* 0x000000042c233981 */ /* 0x000f64000c2e1900 */
[----:B------:R-:W-:-:S04]  /*1e00*/  IMAD.WIDE R16, R43, 0x4, R4 ;  /* 0x000000042b107825 */ /* 0x000fc800078e0204 */
[----:B------:R-:W-:Y:S01]  /*1e10*/  IMAD.WIDE R42, R43, 0x4, R2 ;  /* 0x000000042b2a7825 */ /* 0x000fe200078e0202 */
[----:B--2---:R-:W-:Y:S02]  /*1e20*/  SEL R69, R19, RZ, P4 ;  /* 0x000000ff13457207 */ /* 0x004fe40002000000 */
[----:B---3--:R-:W-:Y:S02]  /*1e30*/  SEL R74, R26, RZ, P4 ;  /* 0x000000ff1a4a7207 */ /* 0x008fe40002000000 */
[----:B------:R-:W-:Y:S01]  /*1e40*/  ISETP.LT.U32.AND P4, PT, R41, 0xb, P1 ;  /* 0x0000000b2900780c */ /* 0x000fe20000f81070 */
[----:B------:R-:W-:Y:S01]  /*1e50*/  HFMA2.MMA R19, -RZ, RZ, 0, 0 ;  /* 0x00000000ff137435 */ /* 0x000fe200000001ff */
[----:B------:R-:W-:-:S11]  /*1e60*/  IMAD.MOV.U32 R26, RZ, RZ, RZ ;  /* 0x000000ffff1a7224 */ /* 0x000fd600078e00ff */
[----:B------:R0:W2:Y:S04]  /*1e70*/  @P4 LDG.E.EL R19, desc[UR4][R16.64] ;  /* 0x0000000410134981 */ /* 0x0000a8000c2e1900 */
[----:B------:R-:W3:Y:S01]  /*1e80*/  @P4 LDG.E.EL R26, desc[UR4][R42.64] ;  /* 0x000000042a1a4981 */ /* 0x000ee2000c2e1900 */
[----:B----4-:R-:W-:Y:S02]  /*1e90*/  SEL R70, R20, RZ, P3 ;  /* 0x000000ff14467207 */ /* 0x010fe40001800000 */
[----:B-----5:R-:W-:Y:S02]  /*1ea0*/  SEL R73, R35, RZ, P3 ;  /* 0x000000ff23497207 */ /* 0x020fe40001800000 */
[----:B------:R-:W-:Y:S01]  /*1eb0*/  ISETP.GT.AND P3, PT, R29, 0x20, P6 ;  /* 0x000000201d00780c */ /* 0x000fe20003764270 */
[----:B------:R-:W-:-:S02]  /*1ec0*/  IMAD.MOV.U32 R35, RZ, RZ, RZ ;  /* 0x000000ffff237224 */ /* 0x000fc400078e00ff */
[----:B------:R-:W-:-:S04]  /*1ed0*/  IMAD.WIDE R44, R29, 0x4, R10 ;  /* 0x000000041d2c7825 */ /* 0x000fc800078e020a */
[----:B------:R-:W-:-:S04]  /*1ee0*/  IMAD.IADD R39, R32, 0x1, R41 ;  /* 0x0000000120277824 */ /* 0x000fc800078e0229 */
[C---:B0-----:R-:W-:Y:S02]  /*1ef0*/  IMAD.WIDE R16, R39.reuse, 0x4, R4 ;  /* 0x0000000427107825 */ /* 0x041fe400078e0204 */
[----:B------:R-:W4:Y:S02]  /*1f00*/  @P3 LDG.E.EL R35, desc[UR4][R44.64+-0x84] ;  /* 0xffff7c042c233981 */ /* 0x000f24000c2e1900 */
[----:B------:R-:W-:Y:S02]  /*1f10*/  IMAD.MOV.U32 R20, RZ, RZ, RZ ;  /* 0x000000ffff147224 */ /* 0x000fe400078e00ff */
[----:B------:R-:W-:Y:S01]  /*1f20*/  IMAD.WIDE R38, R39, 0x4, R2 ;  /* 0x0000000427267825 */ /* 0x000fe200078e0202 */
[----:B--2---:R-:W-:Y:S02]  /*1f30*/  SEL R71, R19, RZ, P4 ;  /* 0x000000ff13477207 */ /* 0x004fe40002000000 */
[----:B---3--:R-:W-:Y:S02]  /*1f40*/  SEL R76, R26, RZ, P4 ;  /* 0x000000ff1a4c7207 */ /* 0x008fe40002000000 */
[----:B------:R-:W-:Y:S01]  /*1f50*/  ISETP.LT.U32.AND P4, PT, R41, 0xb, P0 ;  /* 0x0000000b2900780c */ /* 0x000fe20000781070 */
[----:B------:R-:W-:-:S12]  /*1f60*/  IMAD.MOV.U32 R19, RZ, RZ, RZ ;  /* 0x000000ffff137224 */ /* 0x000fd800078e00ff */
[----:B------:R-:W2:Y:S04]  /*1f70*/  @P4 LDG.E.EL R19, desc[UR4][R16.64] ;  /* 0x0000000410134981 */ /* 0x000ea8000c2e1900 */
[----:B------:R0:W3:Y:S01]  /*1f80*/  @P4 LDG.E.EL R20, desc[UR4][R38.64] ;  /* 0x0000000426144981 */ /* 0x0000e2000c2e1900 */
[----:B----4-:R-:W-:-:S05]  /*1f90*/  SEL R35, R35, RZ, P3 ;  /* 0x000000ff23237207 */ /* 0x010fca0001800000 */
[----:B------:R-:W-:-:S04]  /*1fa0*/  FADD R35, R35, 0.0010000000474974513054 ;  /* 0x3a83126f23237421 */ /* 0x000fc80000000000 */
[----:B------:R1:W-:Y:S01]  /*1fb0*/  MUFU.SQRT R56, R35 ;  /* 0x0000002300387308 */ /* 0x0003e20000002000 */
[----:B------:R-:W-:Y:S01]  /*1fc0*/  MOV R26, RZ ;  /* 0x000000ff001a7202 */ /* 0x000fe20000000f00 */
[----:B------:R-:W-:Y:S02]  /*1fd0*/  IMAD.MOV.U32 R51, RZ, RZ, RZ ;  /* 0x000000ffff337224 */ /* 0x000fe400078e00ff */
[----:B------:R-:W-:Y:S01]  /*1fe0*/  IMAD.MOV.U32 R54, RZ, RZ, RZ ;  /* 0x000000ffff367224 */ /* 0x000fe200078e00ff */
[----:B-1----:R-:W-:Y:S01]  /*1ff0*/  HFMA2.MMA R35, -RZ, RZ, 0, 0 ;  /* 0x00000000ff237435 */ /* 0x002fe200000001ff */
[----:B------:R-:W-:-:S04]  /*2000*/  IMAD.WIDE R42, R29, 0x4, R36 ;  /* 0x000000041d2a7825 */ /* 0x000fc800078e0224 */
[C---:B------:R-:W-:Y:S01]  /*2010*/  IMAD.WIDE R46, R29.reuse, 0x4, R14 ;  /* 0x000000041d2e7825 */ /* 0x040fe200078e020e */
[----:B------:R-:W4:Y:S03]  /*2020*/  @P3 LDG.E.EL R26, desc[UR4][R42.64+-0x84] ;  /* 0xffff7c042a1a3981 */ /* 0x000f26000c2e1900 */
[----:B------:R-:W-:Y:S01]  /*2030*/  IMAD.WIDE R48, R29, 0x4, R12 ;  /* 0x000000041d307825 */ /* 0x000fe200078e020c */
[----:B------:R-:W5:Y:S04]  /*2040*/  @P3 LDG.E.EL R51, desc[UR4][R46.64+-0x84] ;  /* 0xffff7c042e333981 */ /* 0x000f68000c2e1900 */
[----:B------:R-:W5:Y:S01]  /*2050*/  @P3 LDG.E.EL R54, desc[UR4][R48.64+-0x84] ;  /* 0xffff7c0430363981 */ /* 0x000f62000c2e1900 */
[----:B--2---:R-:W-:Y:S01]  /*2060*/  SEL R72, R19, RZ, P4 ;  /* 0x000000ff13487207 */ /* 0x004fe20002000000 */
[----:B------:R-:W-:-:S04]  /*2070*/  VIADD R19, R29, 0xffffffdf ;  /* 0xffffffdf1d137836 */ /* 0x000fc80000000000 */
[----:B0-----:R-:W-:Y:S01]  /*2080*/  IMAD.IADD R39, R52, 0x1, R19 ;  /* 0x0000000134277824 */ /* 0x001fe200078e0213 */
[----:B---3--:R-:W-:Y:S01]  /*2090*/  SEL R75, R20, RZ, P4 ;  /* 0x000000ff144b7207 */ /* 0x008fe20002000000 */
[----:B------:R-:W-:Y:S02]  /*20a0*/  IMAD.MOV.U32 R20, RZ, RZ, RZ ;  /* 0x000000ffff147224 */ /* 0x000fe400078e00ff */
[----:B------:R-:W-:-:S04]  /*20b0*/  IMAD.WIDE R16, R39, 0x4, R8 ;  /* 0x0000000427107825 */ /* 0x000fc800078e0208 */
[----:B------:R-:W-:Y:S01]  /*20c0*/  IMAD.WIDE R38, R39, 0x4, R6 ;  /* 0x0000000427267825 */ /* 0x000fe200078e0206 */
[----:B------:R-:W2:Y:S04]  /*20d0*/  @P3 LDG.E.EL R20, desc[UR4][R16.64] ;  /* 0x0000000410143981 */ /* 0x000ea8000c2e1900 */
[----:B------:R-:W3:Y:S01]  /*20e0*/  @P3 LDG.E.EL R35, desc[UR4][R38.64] ;  /* 0x0000000426233981 */ /* 0x000ee2000c2e1900 */
[----:B----4-:R-:W-:Y:S02]  /*20f0*/  SEL R80, R26, RZ, P3 ;  /* 0x000000ff1a507207 */ /* 0x010fe40001800000 */
[----:B-----5:R-:W-:Y:S02]  /*2100*/  SEL R82, R51, RZ, P3 ;  /* 0x000000ff33527207 */ /* 0x020fe40001800000 */
[----:B------:R-:W-:Y:S01]  /*2110*/  SEL R83, R54, RZ, P3 ;  /* 0x000000ff36537207 */ /* 0x000fe20001800000 */
[----:B------:R-:W-:Y:S01]  /*2120*/  IMAD.MOV.U32 R51, RZ, RZ, RZ ;  /* 0x000000ffff337224 */ /* 0x000fe200078e00ff */
[----:B------:R-:W-:Y:S01]  /*2130*/  CS2R R54, SRZ ;  /* 0x0000000000367805 */ /* 0x000fe2000001ff00 */
[----:B------:R-:W-:-:S02]  /*2140*/  IMAD.MOV.U32 R26, RZ, RZ, RZ ;  /* 0x000000ffff1a7224 */ /* 0x000fc400078e00ff */
[----:B------:R-:W-:Y:S01]  /*2150*/  IMAD.MOV.U32 R58, RZ, RZ, RZ ;  /* 0x000000ffff3a7224 */ /* 0x000fe200078e00ff */
[----:B--2---:R-:W-:Y:S02]  /*2160*/  SEL R77, R20, RZ, P3 ;  /* 0x000000ff144d7207 */ /* 0x004fe40001800000 */
[----:B---3--:R-:W-:Y:S02]  /*2170*/  SEL R86, R35, RZ, P3 ;  /* 0x000000ff23567207 */ /* 0x008fe40001800000 */
        /* <DEDUP_REMOVED lines=9> */
[----:B------:R0:W5:Y:S04]  /*2210*/  @P3 LDG.E.EL R20, desc[UR4][R16.64] ;  /* 0x0000000410143981 */ /* 0x000168000c2e1900 */
[----:B------:R-:W5:Y:S01]  /*2220*/  @P3 LDG.E.EL R58, desc[UR4][R38.64] ;  /* 0x00000004263a3981 */ /* 0x000f62000c2e1900 */
[----:B------:R-:W-:Y:S02]  /*2230*/  P2R R64, PR, RZ, 0x4 ;  /* 0x00000004ff407803 */ /* 0x000fe40000000000 */
[----:B0-----:R-:W-:-:S02]  /*2240*/  MOV R16, RZ ;  /* 0x000000ff00107202 */ /* 0x001fc40000000f00 */
        /* <DEDUP_REMOVED lines=9> */
[----:B------:R-:W-:Y:S02]  /*22e0*/  FSETP.GEU.AND P2, PT, R57, 1.175494350822287508e-38, PT ;  /* 0x008000003900780b */ /* 0x000fe40003f4e000 */
[----:B------:R-:W-:-:S09]  /*22f0*/  FSEL R60, R53, 1, P3 ;  /* 0x3f800000353c7808 */ /* 0x000fd20001800000 */
[----:B------:R-:W-:Y:S01]  /*2300*/  @P3 FMUL R57, R57, 0.25 ;  /* 0x3e80000039393820 */ /* 0x000fe20000400000 */
[----:B------:R-:W-:-:S13]  /*2310*/  ISETP.GT.AND P3, PT, R29, 0x20, P1 ;  /* 0x000000201d00780c */ /* 0x000fda0000f64270 */
[----:B------:R-:W2:Y:S01]  /*2320*/  @P3 LDG.E.EL R16, desc[UR4][R44.64+-0x84] ;  /* 0xffff7c042c103981 */ /* 0x000ea2000c2e1900 */
[C---:B------:R-:W-:Y:S02]  /*2330*/  FSETP.GEU.AND P5, PT, R56.reuse, 1.175494350822287508e-38, PT ;  /* 0x008000003800780b */ /* 0x040fe40003fae000 */
[----:B------:R-:W-:Y:S02]  /*2340*/  FSETP.GT.AND P4, PT, R56, 8.50705917302346158658e+37, PT ;  /* 0x7e8000003800780b */ /* 0x000fe40003f84000 */
[----:B------:R-:W-:Y:S02]  /*2350*/  P2R R59, PR, RZ, 0x20 ;  /* 0x00000020ff3b7803 */ /* 0x000fe40000000000 */
        /* <DEDUP_REMOVED lines=12> */
[----:B------:R-:W-:Y:S02]  /*2420*/  P2R R26, PR, RZ, 0x4 ;  /* 0x00000004ff1a7803 */ /* 0x000fe40000000000 */
[----:B------:R-:W-:-:S04]  /*2430*/  ISETP.NE.AND P2, PT, R59, RZ, PT ;  /* 0x000000ff3b00720c */ /* 0x000fc80003f45270 */
[----:B------:R-:W-:Y:S01]  /*2440*/  P2R R20, PR, RZ, 0x4 ;  /* 0x00000004ff147803 */ /* 0x000fe20000000000 */
[----:B------:R-:W-:Y:S01]  /*2450*/  HFMA2.MMA R51, -RZ, RZ, 0, 0 ;  /* 0x00000000ff337435 */ /* 0x000fe200000001ff */
[--C-:B0-----:R-:W-:Y:S02]  /*2460*/  IMAD.IADD R45, R34, 0x1, R19.reuse ;  /* 0x00000001222d7824 */ /* 0x101fe400078e0213 */
[----:B------:R-:W-:Y:S01]  /*2470*/  IMAD.IADD R19, R32, 0x1, R19 ;  /* 0x0000000120137824 */ /* 0x000fe200078e0213 */
[----:B------:R-:W-:Y:S02]  /*2480*/  CS2R R54, SRZ ;  /* 0x0000000000367805 */ /* 0x000fe4000001ff00 */
[----:B------:R-:W-:Y:S01]  /*2490*/  CS2R R66, SRZ ;  /* 0x0000000000427805 */ /* 0x000fe2000001ff00 */
[----:B------:R-:W-:-:S03]  /*24a0*/  IMAD.WIDE R38, R19, 0x4, R8 ;  /* 0x0000000413267825 */ /* 0x000fc600078e0208 */
[----:B------:R-:W3:Y:S01]  /*24b0*/  @P3 LDG.E.EL R54, desc[UR4][R42.64+-0x84] ;  /* 0xffff7c042a363981 */ /* 0x000ee2000c2e1900 */
[----:B------:R-:W-:-:S03]  /*24c0*/  IMAD.MOV.U32 R68, RZ, RZ, RZ ;  /* 0x000000ffff447224 */ /* 0x000fc600078e00ff */
[----:B------:R-:W4:Y:S04]  /*24d0*/  @P5 LDG.E.EL R55, desc[UR4][R42.64+-0x84] ;  /* 0xffff7c042a375981 */ /* 0x000f28000c2e1900 */
[----:B------:R-:W5:Y:S04]  /*24e0*/  @P5 LDG.E.EL R51, desc[UR4][R38.64] ;  /* 0x0000000426335981 */ /* 0x000f68000c2e1900 */
        /* <DEDUP_REMOVED lines=20> */
[----:B------:R-:W-:Y:S02]  /*2630*/  ISETP.NE.AND P2, PT, R64, RZ, PT ;  /* 0x000000ff4000720c */ /* 0x000fe40003f45270 */
[----:B------:R-:W-:Y:S01]  /*2640*/  CS2R R64, SRZ ;  /* 0x0000000000407805 */ /* 0x000fe2000001ff00 */
[----:B0-----:R-:W-:-:S05]  /*2650*/  IMAD.WIDE R16, R19, 0x4, R6 ;  /* 0x0000000413107825 */ /* 0x001fca00078e0206 */
[----:B------:R-:W2:Y:S01]  /*2660*/  @P3 LDG.E.EL R64, desc[UR4][R46.64+-0x84] ;  /* 0xffff7c042e403981 */ /* 0x000ea2000c2e1900 */
[----:B-1----:R-:W-:-:S03]  /*2670*/  IMAD.MOV.U32 R44, RZ, RZ, RZ ;  /* 0x000000ffff2c7224 */ /* 0x002fc600078e00ff */
[----:B------:R-:W2:Y:S04]  /*2680*/  @P5 LDG.E.EL R65, desc[UR4][R46.64+-0x84] ;  /* 0xffff7c042e415981 */ /* 0x000ea8000c2e1900 */
[----:B------:R0:W2:Y:S01]  /*2690*/  @P5 LDG.E.EL R44, desc[UR4][R16.64] ;  /* 0x00000004102c5981 */ /* 0x0000a2000c2e1900 */
[----:B------:R-:W-:Y:S01]  /*26a0*/  @!P4 FMUL R58, R58, 16777216 ;  /* 0x4b8000003a3ac820 */ /* 0x000fe20000400000 */
[----:B------:R-:W-:Y:S01]  /*26b0*/  @!P6 FMUL R59, R59, 16777216 ;  /* 0x4b8000003b3be820 */ /* 0x000fe20000400000 */
[----:B------:R-:W1:Y:S08]  /*26c0*/  MUFU.RCP R57, R57 ;  /* 0x0000003900397308 */ /* 0x000e700000001000 */
[----:B------:R-:W0:Y:S08]  /*26d0*/  MUFU.RCP R56, R56 ;  /* 0x0000003800387308 */ /* 0x000e300000001000 */
[----:B------:R-:W5:Y:S08]  /*26e0*/  MUFU.RCP R58, R58 ;  /* 0x0000003a003a7308 */ /* 0x000f700000001000 */
[----:B------:R-:W5:Y:S01]  /*26f0*/  MUFU.RCP R59, R59 ;  /* 0x0000003b003b7308 */ /* 0x000f620000001000 */
[----:B------:R-:W-:Y:S01]  /*2700*/  VIADD R35, R50, 0x3 ;  /* 0x0000000332237836 */ /* 0x000fe20000000000 */
[----:B---3--:R-:W-:Y:S01]  /*2710*/  SEL R54, R54, RZ, P3 ;  /* 0x000000ff36367207 */ /* 0x008fe20001800000 */
[----:B-1----:R-:W-:Y:S01]  /*2720*/  FMUL R42, R57, R60 ;  /* 0x0000003c392a7220 */ /* 0x002fe20000400000 */
[----:B0-----:R-:W-:Y:S01]  /*2730*/  FADD R17, R78, -R79 ;  /* 0x8000004f4e117221 */ /* 0x001fe20000000000 */
[----:B----4-:R-:W-:Y:S01]  /*2740*/  SEL R46, R55, RZ, P5 ;  /* 0x000000ff372e7207 */ /* 0x010fe20002800000 */
[----:B------:R-:W-:Y:S01]  /*2750*/  @!P4 FMUL R63, R63, 16777216 ;  /* 0x4b8000003f3fc820 */ /* 0x000fe20000400000 */
[----:B-----5:R-:W-:Y:S01]  /*2760*/  SEL R51, R51, RZ, P5 ;  /* 0x000000ff33337207 */ /* 0x020fe20002800000 */
[----:B------:R-:W-:Y:S01]  /*2770*/  @!P6 FMUL R62, R62, 16777216 ;  /* 0x4b8000003e3ee820 */ /* 0x000fe20000400000 */
[----:B------:R-:W-:Y:S01]  /*2780*/  SEL R43, R66, RZ, P3 ;  /* 0x000000ff422b7207 */ /* 0x000fe20001800000 */
[----:B------:R-:W-:-:S04]  /*2790*/  IMAD.HI R19, R35, 0x2e8ba2e9, RZ ;  /* 0x2e8ba2e923137827 */ /* 0x000fc800078e02ff */
[----:B------:R-:W-:Y:S01]  /*27a0*/  FMUL R42, R42, R17 ;  /* 0x000000112a2a7220 */ /* 0x000fe20000400000 */
[----:B------:R-:W-:Y:S01]  /*27b0*/  FMUL R56, R56, R61 ;  /* 0x0000003d38387220 */ /* 0x000fe20000400000 */
[----:B------:R-:W-:Y:S01]  /*27c0*/  FMUL R58, R58, R63 ;  /* 0x0000003f3a3a7220 */ /* 0x000fe20000400000 */
[----:B------:R-:W-:Y:S01]  /*27d0*/  FADD R17, R51, -R46 ;  /* 0x8000002e33117221 */ /* 0x000fe20000000000 */
[----:B------:R-:W-:Y:S01]  /*27e0*/  FMUL R62, R59, R62 ;  /* 0x0000003e3b3e7220 */ /* 0x000fe20000400000 */
[----:B------:R-:W-:Y:S02]  /*27f0*/  SEL R67, R67, RZ, P5 ;  /* 0x000000ff43437207 */ /* 0x000fe40002800000 */
[----:B------:R-:W-:Y:S01]  /*2800*/  SHF.R.U32.HI R20, RZ, 0x1f, R19 ;  /* 0x0000001fff147819 */ /* 0x000fe20000011613 */
[----:B------:R-:W-:Y:S01]  /*2810*/  FMUL R17, R62, R17 ;  /* 0x000000113e117220 */ /* 0x000fe20000400000 */
[----:B------:R-:W-:Y:S02]  /*2820*/  FFMA R42, R81, R42, R84 ;  /* 0x0000002a512a7223 */ /* 0x000fe40000000054 */
[----:B------:R-:W-:-:S02]  /*2830*/  LEA.HI.SX32 R38, R19, R20, 0x1d ;  /* 0x0000001413267211 */ /* 0x000fc400078feaff */
[----:B------:R-:W-:Y:S01]  /*2840*/  FADD R42, R85, R42 ;  /* 0x0000002a552a7221 */ /* 0x000fe20000000000 */
[----:B------:R-:W-:Y:S01]  /*2850*/  ISETP.GT.AND P4, PT, R29, 0x20, PT ;  /* 0x000000201d00780c */ /* 0x000fe20003f84270 */
[----:B------:R-:W-:Y:S01]  /*2860*/  FADD R19, R69, R74 ;  /* 0x0000004a45137221 */ /* 0x000fe20000000000 */
[----:B------:R-:W-:Y:S01]  /*2870*/  FADD R20, R71, R76 ;  /* 0x0000004c47147221 */ /* 0x000fe20000000000 */
[----:B------:R-:W-:Y:S01]  /*2880*/  FADD R16, R72, R75 ;  /* 0x0000004b48107221 */ /* 0x000fe20000000000 */
[----:B--2---:R-:W-:Y:S02]  /*2890*/  SEL R39, R26, RZ, P3 ;  /* 0x000000ff1a277207 */ /* 0x004fe40001800000 */
[----:B------:R-:W-:-:S03]  /*28a0*/  SEL R68, R68, RZ, P3 ;  /* 0x000000ff44447207 */ /* 0x000fc60001800000 */
[----:B------:R-:W-:Y:S01]  /*28b0*/  FADD R39, R39, -R54 ;  /* 0x8000003627277221 */ /* 0x000fe20000000000 */
[----:B------:R-:W-:Y:S02]  /*28c0*/  SEL R64, R64, RZ, P3 ;  /* 0x000000ff40407207 */ /* 0x000fe40001800000 */
[----:B------:R-:W-:Y:S01]  /*28d0*/  ISETP.GE.U32.AND P3, PT, R41, 0xb, PT ;  /* 0x0000000b2900780c */ /* 0x000fe20003f66070 */
[----:B------:R-:W-:Y:S01]  /*28e0*/  FADD R41, R77, -R80 ;  /* 0x800000504d297221 */ /* 0x000fe20000000000 */
[----:B------:R-:W-:Y:S01]  /*28f0*/  SEL R46, R65, RZ, P5 ;  /* 0x000000ff412e7207 */ /* 0x000fe20002800000 */
[----:B------:R-:W-:Y:S02]  /*2900*/  FMUL R39, R58, R39 ;  /* 0x000000273a277220 */ /* 0x000fe40000400000 */
[----:B------:R-:W-:Y:S01]  /*2910*/  FMUL R41, R56, R41 ;  /* 0x0000002938297220 */ /* 0x000fe20000400000 */
[----:B------:R-:W-:Y:S01]  /*2920*/  SEL R44, R44, RZ, P5 ;  /* 0x000000ff2c2c7207 */ /* 0x000fe20002800000 */
[----:B------:R-:W-:Y:S01]  /*2930*/  FFMA R39, R64, R39, R43 ;  /* 0x0000002740277223 */ /* 0x000fe2000000002b */
[----:B------:R-:W-:Y:S01]  /*2940*/  FFMA R17, R46, R17, R67 ;  /* 0x000000112e117223 */ /* 0x000fe20000000043 */
[----:B------:R-:W-:-:S02]  /*2950*/  FFMA R41, R82, R41, R83 ;  /* 0x0000002952297223 */ /* 0x000fc40000000053 */
[----:B------:R-:W-:Y:S01]  /*2960*/  FADD R39, R68, R39 ;  /* 0x0000002744277221 */ /* 0x000fe20000000000 */
[----:B------:R-:W-:Y:S01]  /*2970*/  FADD R43, R44, R17 ;  /* 0x000000112c2b7221 */ /* 0x000fe20000000000 */
[----:B------:R-:W-:Y:S01]  /*2980*/  FADD R41, R86, R41 ;  /* 0x0000002956297221 */ /* 0x000fe20000000000 */
[----:B------:R-:W-:Y:S02]  /*2990*/  IMAD R17, R38, -0x2c, R35 ;  /* 0xffffffd426117824 */ /* 0x000fe400078e0223 */
[----:B------:R-:W-:Y:S01]  /*29a0*/  FADD R26, R70, R73 ;  /* 0x00000049461a7221 */ /* 0x000fe20000000000 */
[----:B------:R-:W-:Y:S02]  /*29b0*/  @P3 FSEL R26, R42, RZ, P4 ;  /* 0x000000ff2a1a3208 */ /* 0x000fe40002000000 */
[----:B------:R-:W-:Y:S02]  /*29c0*/  @P3 FSEL R19, R41, RZ, P4 ;  /* 0x000000ff29133208 */ /* 0x000fe40002000000 */
[----:B------:R-:W-:-:S02]  /*29d0*/  @P3 FSEL R20, R39, RZ, P4 ;  /* 0x000000ff27143208 */ /* 0x000fc40002000000 */
[----:B------:R-:W-:Y:S02]  /*29e0*/  @P3 FSEL R16, R43, RZ, P4 ;  /* 0x000000ff2b103208 */ /* 0x000fe40002000000 */
[----:B------:R-:W-:-:S04]  /*29f0*/  ISETP.GE.AND P3, PT, R17, 0x21, PT ;  /* 0x000000211100780c */ /* 0x000fc80003f66270 */
[----:B------:R-:W-:Y:S01]  /*2a00*/  ISETP.GT.AND P3, PT, R29, 0x15, !P3 ;  /* 0x000000151d00780c */ /* 0x000fe20005f64270 */
[----:B------:R-:W-:-:S03]  /*2a10*/  VIADD R35, R17, 0xffffffea ;  /* 0xffffffea11237836 */ /* 0x000fc60000000000 */
[----:B------:R-:W-:Y:S01]  /*2a20*/  ISETP.LT.AND P4, PT, R28, 0x100, P3 ;  /* 0x000001001c00780c */ /* 0x000fe20001f81270 */
[----:B------:R-:W-:-:S03]  /*2a30*/  IMAD.IADD R45, R52, 0x1, R35 ;  /* 0x00000001342d7824 */ /* 0x000fc600078e0223 */
[----:B------:R-:W-:Y:S01]  /*2a40*/  ISETP.LT.AND P4, PT, R50, 0xb0, P4 ;  /* 0x000000b03200780c */ /* 0x000fe20002781270 */
[----:B------:R-:W-:Y:S01]  /*2a50*/  IMAD.MOV.U32 R41, RZ, RZ, RZ ;  /* 0x000000ffff297224 */ /* 0x000fe200078e00ff */
[----:B------:R-:W-:Y:S01]  /*2a60*/  MOV R42, RZ ;  /* 0x000000ff002a7202 */ /* 0x000fe20000000f00 */
[----:B------:R-:W-:-:S04]  /*2a70*/  IMAD.WIDE R38, R45, 0x4, R4 ;  /* 0x000000042d267825 */ /* 0x000fc800078e0204 */
[----:B------:R-:W-:-:S06]  /*2a80*/  IMAD.WIDE R44, R45, 0x4, R2 ;  /* 0x000000042d2c7825 */ /* 0x000fcc00078e0202 */
        /* <DEDUP_REMOVED lines=18> */
[----:B------:R-:W-:Y:S01]  /*2bb0*/  HFMA2.MMA R48, -RZ, RZ, 0, 0 ;  /* 0x00000000ff307435 */ /* 0x000fe200000001ff */
[----:B------:R-:W-:-:S11]  /*2bc0*/  IMAD.MOV.U32 R41, RZ, RZ, RZ ;  /* 0x000000ffff297224 */ /* 0x000fd600078e00ff */
[----:B------:R-:W2:Y:S04]  /*2bd0*/  @P4 LDG.E.EL R41, desc[UR4][R38.64] ;  /* 0x0000000426294981 */ /* 0x000ea8000c2e1900 */
[----:B------:R-:W3:Y:S01]  /*2be0*/  @P4 LDG.E.EL R48, desc[UR4][R44.64] ;  /* 0x000000042c304981 */ /* 0x000ee2000c2e1900 */
[----:B------:R-:W-:Y:S02]  /*2bf0*/  IMAD.IADD R35, R32, 0x1, R35 ;  /* 0x0000000120237824 */ /* 0x000fe400078e0223 */
[----:B------:R-:W-:Y:S02]  /*2c00*/  IMAD.MOV.U32 R46, RZ, RZ, RZ ;  /* 0x000000ffff2e7224 */ /* 0x000fe400078e00ff */
[----:B------:R-:W-:-:S04]  /*2c10*/  IMAD.WIDE R4, R35, 0x4, R4 ;  /* 0x0000000423047825 */ /* 0x000fc800078e0204 */
[----:B------:R-:W-:Y:S01]  /*2c20*/  IMAD.WIDE R42, R35, 0x4, R2 ;  /* 0x00000004232a7825 */ /* 0x000fe200078e0202 */
[----:B--2---:R-:W-:Y:S02]  /*2c30*/  SEL R54, R41, RZ, P4 ;  /* 0x000000ff29367207 */ /* 0x004fe40002000000 */
[----:B---3--:R-:W-:Y:S02]  /*2c40*/  SEL R57, R48, RZ, P4 ;  /* 0x000000ff30397207 */ /* 0x008fe40002000000 */
[----:B------:R-:W-:Y:S01]  /*2c50*/  PLOP3.LUT P4, PT, P0, P3, PT, 0x80, 0x0 ;  /* 0x000000000000781c */ /* 0x000fe20000787070 */
[----:B------:R-:W-:-:S12]  /*2c60*/  IMAD.MOV.U32 R41, RZ, RZ, RZ ;  /* 0x000000ffff297224 */ /* 0x000fd800078e00ff */
[----:B------:R0:W2:Y:S04]  /*2c70*/  @P4 LDG.E.EL R41, desc[UR4][R4.64] ;  /* 0x0000000404294981 */ /* 0x0000a8000c2e1900 */
[----:B------:R-:W3:Y:S01]  /*2c80*/  @P4 LDG.E.EL R46, desc[UR4][R42.64] ;  /* 0x000000042a2e4981 */ /* 0x000ee2000c2e1900 */
[----:B------:R-:W-:Y:S02]  /*2c90*/  ISETP.NE.AND P6, PT, R137, RZ, PT ;  /* 0x000000ff8900720c */ /* 0x000fe40003fc5270 */
[----:B------:R-:W-:Y:S01]  /*2ca0*/  IADD3 R35, R17, -0x21, RZ ;  /* 0xffffffdf11237810 */ /* 0x000fe20007ffe0ff */
[----:B------:R-:W-:-:S04]  /*2cb0*/  IMAD.MOV.U32 R45, RZ, RZ, RZ ;  /* 0x000000ffff2d7224 */ /* 0x000fc800078e00ff */
[----:B------:R-:W-:Y:S02]  /*2cc0*/  IMAD.IADD R39, R52, 0x1, R35 ;  /* 0x0000000134277824 */ /* 0x000fe400078e0223 */
[----:B------:R-:W-:Y:S02]  /*2cd0*/  IMAD.MOV.U32 R44, RZ, RZ, RZ ;  /* 0x000000ffff2c7224 */ /* 0x000fe400078e00ff */
[----:B------:R-:W-:Y:S02]  /*2ce0*/  IMAD.MOV.U32 R48, RZ, RZ, RZ ;  /* 0x000000ffff307224 */ /* 0x000fe400078e00ff */
[----:B0-----:R-:W-:-:S04]  /*2cf0*/  IMAD.WIDE R4, R39, 0x4, R8 ;  /* 0x0000000427047825 */ /* 0x001fc800078e0208 */
[----:B------:R-:W-:-:S04]  /*2d00*/  IMAD.WIDE R10, R17, 0x4, R10 ;  /* 0x00000004110a7825 */ /* 0x000fc800078e020a */
[----:B------:R-:W-:-:S04]  /*2d10*/  IMAD.WIDE R36, R17, 0x4, R36 ;  /* 0x0000000411247825 */ /* 0x000fc800078e0224 */
[----:B------:R-:W-:-:S04]  /*2d20*/  IMAD.WIDE R14, R17, 0x4, R14 ;  /* 0x00000004110e7825 */ /* 0x000fc800078e020e */
[----:B------:R-:W-:-:S04]  /*2d30*/  IMAD.WIDE R12, R17, 0x4, R12 ;  /* 0x00000004110c7825 */ /* 0x000fc800078e020c */
[----:B------:R-:W-:Y:S01]  /*2d40*/  IMAD.WIDE R38, R39, 0x4, R6 ;  /* 0x0000000427267825 */ /* 0x000fe200078e0206 */
[----:B--2---:R-:W-:Y:S02]  /*2d50*/  SEL R55, R41, RZ, P4 ;  /* 0x000000ff29377207 */ /* 0x004fe40002000000 */
[----:B---3--:R-:W-:Y:S02]  /*2d60*/  SEL R60, R46, RZ, P4 ;  /* 0x000000ff2e3c7207 */ /* 0x008fe40002000000 */
[----:B------:R-:W-:Y:S02]  /*2d70*/  ISETP.GT.AND P4, PT, R17, 0x20, P6 ;  /* 0x000000201100780c */ /* 0x000fe40003784270 */
[----:B------:R-:W-:Y:S01]  /*2d80*/  CS2R R46, SRZ ;  /* 0x00000000002e7805 */ /* 0x000fe2000001ff00 */
[----:B------:R-:W-:-:S10]  /*2d90*/  IMAD.MOV.U32 R41, RZ, RZ, RZ ;  /* 0x000000ffff297224 */ /* 0x000fd400078e00ff */
[----:B------:R-:W2:Y:S04]  /*2da0*/  @P4 LDG.E.EL R45, desc[UR4][R10.64+-0x84] ;  /* 0xffff7c040a2d4981 */ /* 0x000ea8000c2e1900 */
[----:B------:R-:W3:Y:S04]  /*2db0*/  @P4 LDG.E.EL R44, desc[UR4][R36.64+-0x84] ;  /* 0xffff7c04242c4981 */ /* 0x000ee8000c2e1900 */
[----:B------:R-:W4:Y:S04]  /*2dc0*/  @P4 LDG.E.EL R46, desc[UR4][R14.64+-0x84] ;  /* 0xffff7c040e2e4981 */ /* 0x000f28000c2e1900 */
[----:B------:R-:W5:Y:S04]  /*2dd0*/  @P4 LDG.E.EL R47, desc[UR4][R12.64+-0x84] ;  /* 0xffff7c040c2f4981 */ /* 0x000f68000c2e1900 */
[----:B------:R-:W5:Y:S04]  /*2de0*/  @P4 LDG.E.EL R41, desc[UR4][R4.64] ;  /* 0x0000000404294981 */ /* 0x000f68000c2e1900 */
[----:B------:R0:W5:Y:S01]  /*2df0*/  @P4 LDG.E.EL R48, desc[UR4][R38.64] ;  /* 0x0000000426304981 */ /* 0x000162000c2e1900 */
[----:B------:R-:W-:-:S02]  /*2e00*/  IMAD.MOV.U32 R43, RZ, RZ, RZ ;  /* 0x000000ffff2b7224 */ /* 0x000fc400078e00ff */
[----:B------:R-:W-:Y:S01]  /*2e10*/  IMAD.MOV.U32 R42, RZ, RZ, RZ ;  /* 0x000000ffff2a7224 */ /* 0x000fe200078e00ff */
[----:B0-----:R-:W-:-:S05]  /*2e20*/  IADD3 R39, R40, R35, RZ ;  /* 0x0000002328277210 */ /* 0x001fca0007ffe0ff */
        /* <DEDUP_REMOVED lines=8> */
[----:B------:R-:W-:Y:S02]  /*2eb0*/  ISETP.GT.AND P4, PT, R17, 0x20, P2 ;  /* 0x000000201100780c */ /* 0x000fe40001784270 */
[----:B------:R-:W-:Y:S01]  /*2ec0*/  CS2R R44, SRZ ;  /* 0x00000000002c7805 */ /* 0x000fe2000001ff00 */
        /* <DEDUP_REMOVED lines=19> */
[----:B------:R-:W-:Y:S01]  /*3000*/  IMAD.MOV.U32 R43, RZ, RZ, RZ ;  /* 0x000000ffff2b7224 */ /* 0x000fe200078e00ff */
[----:B------:R-:W-:Y:S01]  /*3010*/  CS2R R46, SRZ ;  /* 0x00000000002e7805 */ /* 0x000fe2000001ff00 */
[----:B------:R-:W-:Y:S02]  /*3020*/  IMAD.MOV.U32 R42, RZ, RZ, RZ ;  /* 0x000000ffff2a7224 */ /* 0x000fe400078e00ff */
[----:B------:R-:W-:-:S08]  /*3030*/  IMAD.MOV.U32 R41, RZ, RZ, RZ ;  /* 0x000000ffff297224 */ /* 0x000fd000078e00ff */
[----:B------:R-:W2:Y:S04]  /*3040*/  @P4 LDG.E.EL R43, desc[UR4][R10.64+-0x84] ;  /* 0xffff7c040a2b4981 */ /* 0x000ea8000c2e1900 */
[----:B------:R-:W3:Y:S04]  /*3050*/  @P4 LDG.E.EL R42, desc[UR4][R36.64+-0x84] ;  /* 0xffff7c04242a4981 */ /* 0x000ee8000c2e1900 */
[----:B------:R-:W4:Y:S04]  /*3060*/  @P4 LDG.E.EL R46, desc[UR4][R14.64+-0x84] ;  /* 0xffff7c040e2e4981 */ /* 0x000f28000c2e1900 */
[----:B------:R-:W5:Y:S04]  /*3070*/  @P4 LDG.E.EL R47, desc[UR4][R12.64+-0x84] ;  /* 0xffff7c040c2f4981 */ /* 0x000f68000c2e1900 */
[----:B------:R0:W5:Y:S04]  /*3080*/  @P4 LDG.E.EL R41, desc[UR4][R4.64] ;  /* 0x0000000404294981 */ /* 0x000168000c2e1900 */
[----:B------:R1:W5:Y:S01]  /*3090*/  @P4 LDG.E.EL R48, desc[UR4][R38.64] ;  /* 0x0000000426304981 */ /* 0x000362000c2e1900 */
[----:B------:R-:W-:-:S04]  /*30a0*/  FADD R44, R62, 0.0010000000474974513054 ;  /* 0x3a83126f3e2c7421 */ /* 0x000fc80000000000 */
[----:B------:R-:W1:Y:S01]  /*30b0*/  MUFU.SQRT R45, R44 ;  /* 0x0000002c002d7308 */ /* 0x000e620000002000 */
[----:B0-----:R-:W-:-:S07]  /*30c0*/  FADD R4, R65, 0.0010000000474974513054 ;  /* 0x3a83126f41047421 */ /* 0x001fce0000000000 */
[----:B-1----:R-:W0:Y:S01]  /*30d0*/  MUFU.SQRT R39, R4 ;  /* 0x0000000400277308 */ /* 0x002e220000002000 */
[----:B------:R-:W-:Y:S02]  /*30e0*/  P2R R77, PR, RZ, 0x4 ;  /* 0x00000004ff4d7803 */ /* 0x000fe40000000000 */
[----:B------:R-:W-:Y:S02]  /*30f0*/  FSETP.GEU.AND P2, PT, R45, 1.175494350822287508e-38, PT ;  /* 0x008000002d00780b */ /* 0x000fe40003f4e000 */
[----:B------:R-:W-:Y:S02]  /*3100*/  P2R R78, PR, RZ, 0x8 ;  /* 0x00000008ff4e7803 */ /* 0x000fe40000000000 */
[----:B0-----:R-:W-:Y:S02]  /*3110*/  FSETP.GEU.AND P3, PT, R39, 1.175494350822287508e-38, PT ;  /* 0x008000002700780b */ /* 0x001fe40003f6e000 */
[----:B--2---:R-:W-:-:S05]  /*3120*/  SEL R43, R43, RZ, P4 ;  /* 0x000000ff2b2b7207 */ /* 0x004fca0002000000 */
[----:B------:R-:W-:Y:S01]  /*3130*/  FADD R5, R43, 0.0010000000474974513054 ;  /* 0x3a83126f2b057421 */ /* 0x000fe20000000000 */
[----:B---3--:R-:W-:Y:S02]  /*3140*/  SEL R63, R42, RZ, P4 ;  /* 0x000000ff2a3f7207 */ /* 0x008fe40002000000 */
[----:B----4-:R-:W-:Y:S02]  /*3150*/  SEL R70, R46, RZ, P4 ;  /* 0x000000ff2e467207 */ /* 0x010fe40002000000 */
[----:B-----5:R-:W-:Y:S02]  /*3160*/  SEL R71, R47, RZ, P4 ;  /* 0x000000ff2f477207 */ /* 0x020fe40002000000 */
[----:B------:R-:W-:Y:S02]  /*3170*/  SEL R62, R41, RZ, P4 ;  /* 0x000000ff293e7207 */ /* 0x000fe40002000000 */
[----:B------:R-:W0:Y:S01]  /*3180*/  MUFU.SQRT R41, R5 ;  /* 0x0000000500297308 */ /* 0x000e220000002000 */
[----:B------:R-:W-:-:S02]  /*3190*/  SEL R76, R48, RZ, P4 ;  /* 0x000000ff304c7207 */ /* 0x000fc40002000000 */
[----:B------:R-:W-:-:S04]  /*31a0*/  FSETP.GT.AND P4, PT, R45, 8.50705917302346158658e+37, PT ;  /* 0x7e8000002d00780b */ /* 0x000fc80003f84000 */
[----:B------:R-:W-:-:S09]  /*31b0*/  FSEL R46, R53, 1, P4 ;  /* 0x3f800000352e7808 */ /* 0x000fd20002000000 */
[----:B------:R-:W-:Y:S01]  /*31c0*/  @P4 FMUL R45, R45, 0.25 ;  /* 0x3e8000002d2d4820 */ /* 0x000fe20000400000 */
[----:B------:R-:W-:Y:S02]  /*31d0*/  FSETP.GT.AND P4, PT, R39, 8.50705917302346158658e+37, PT ;  /* 0x7e8000002700780b */ /* 0x000fe40003f84000 */
[----:B0-----:R-:W-:Y:S02]  /*31e0*/  FSETP.GT.AND P5, PT, R41, 8.50705917302346158658e+37, PT ;  /* 0x7e8000002900780b */ /* 0x001fe40003fa4000 */
[C---:B------:R-:W-:Y:S02]  /*31f0*/  FSEL R44, R53.reuse, 1, P4 ;  /* 0x3f800000352c7808 */ /* 0x040fe40002000000 */
[----:B------:R-:W-:-:S07]  /*3200*/  FSEL R48, R53, 1, P5 ;  /* 0x3f80000035307808 */ /* 0x000fce0002800000 */
[----:B------:R-:W-:Y:S01]  /*3210*/  @P4 FMUL R39, R39, 0.25 ;  /* 0x3e80000027274820 */ /* 0x000fe20000400000 */
[C---:B------:R-:W-:Y:S01]  /*3220*/  FSETP.GEU.AND P4, PT, R41.reuse, 1.175494350822287508e-38, PT ;  /* 0x008000002900780b */ /* 0x040fe20003f8e000 */
[----:B------:R-:W-:Y:S01]  /*3230*/  @P5 FMUL R41, R41, 0.25 ;  /* 0x3e80000029295820 */ /* 0x000fe20000400000 */
[----:B------:R-:W-:Y:S02]  /*3240*/  ISETP.GT.AND P5, PT, R17, 0x20, P0 ;  /* 0x000000201100780c */ /* 0x000fe400007a4270 */
[----:B------:R-:W-:-:S11]  /*3250*/  CS2R R4, SRZ ;  /* 0x0000000000047805 */ /* 0x000fd6000001ff00 */
[----:B------:R0:W2:Y:S01]  /*3260*/  @P5 LDG.E.EL R4, desc[UR4][R10.64+-0x84] ;  /* 0xffff7c040a045981 */ /* 0x0000a2000c2e1900 */
[----:B------:R-:W-:-:S03]  /*3270*/  IMAD.IADD R35, R32, 0x1, R35 ;  /* 0x0000000120237824 */ /* 0x000fc600078e0223 */
[----:B------:R1:W3:Y:S01]  /*3280*/  @P5 LDG.E.EL R5, desc[UR4][R36.64+-0x84] ;  /* 0xffff7c0424055981 */ /* 0x0002e2000c2e1900 */
[C---:B------:R-:W-:Y:S01]  /*3290*/  IMAD.WIDE R8, R35.reuse, 0x4, R8 ;  /* 0x0000000423087825 */ /* 0x040fe200078e0208 */
[----:B------:R-:W-:Y:S02]  /*32a0*/  MOV R47, RZ ;  /* 0x000000ff002f7202 */ /* 0x000fe40000000f00 */
[----:B0-----:R-:W-:Y:S01]  /*32b0*/  CS2R R10, SRZ ;  /* 0x00000000000a7805 */ /* 0x001fe2000001ff00 */
[----:B------:R-:W-:-:S05]  /*32c0*/  IMAD.WIDE R6, R35, 0x4, R6 ;  /* 0x0000000423067825 */ /* 0x000fca00078e0206 */
[----:B------:R0:W4:Y:S04]  /*32d0*/  @P5 LDG.E.EL R10, desc[UR4][R14.64+-0x84] ;  /* 0xffff7c040e0a5981 */ /* 0x000128000c2e1900 */
[----:B------:R-:W5:Y:S04]  /*32e0*/  @P5 LDG.E.EL R11, desc[UR4][R12.64+-0x84] ;  /* 0xffff7c040c0b5981 */ /* 0x000f68000c2e1900 */
[----:B------:R-:W3:Y:S01]  /*32f0*/  @P5 LDG.E.EL R47, desc[UR4][R6.64] ;  /* 0x00000004062f5981 */ /* 0x000ee2000c2e1900 */
[----:B--2---:R-:W-:Y:S02]  /*3300*/  SEL R4, R4, RZ, P5 ;  /* 0x000000ff04047207 */ /* 0x004fe40002800000 */
[----:B------:R-:W-:Y:S01]  /*3310*/  P2R R75, PR, RZ, 0x2 ;  /* 0x00000002ff4b7803 */ /* 0x000fe20000000000 */
[----:B------:R-:W-:Y:S01]  /*3320*/  @!P3 FMUL R39, R39, 16777216 ;  /* 0x4b8000002727b820 */ /* 0x000fe20000400000 */
[----:B------:R-:W-:Y:S01]  /*3330*/  @!P2 FMUL R45, R45, 16777216 ;  /* 0x4b8000002d2da820 */ /* 0x000fe20000400000 */
[----:B------:R-:W-:Y:S01]  /*3340*/  FADD R4, R4, 0.0010000000474974513054 ;  /* 0x3a83126f04047421 */ /* 0x000fe20000000000 */
[----:B------:R-:W-:Y:S01]  /*3350*/  @!P4 FMUL R41, R41, 16777216 ;  /* 0x4b8000002929c820 */ /* 0x000fe20000400000 */
[----:B------:R-:W-:Y:S01]  /*3360*/  @!P3 FMUL R44, R44, 16777216 ;  /* 0x4b8000002c2cb820 */ /* 0x000fe20000400000 */
[----:B------:R-:W-:Y:S01]  /*3370*/  @!P2 FMUL R46, R46, 16777216 ;  /* 0x4b8000002e2ea820 */ /* 0x000fe20000400000 */
[----:B------:R2:W3:Y:S01]  /*3380*/  MUFU.SQRT R42, R4 ;  /* 0x00000004002a7308 */ /* 0x0004e20000002000 */
[----:B------:R-:W-:Y:S01]  /*3390*/  @!P4 FMUL R48, R48, 16777216 ;  /* 0x4b8000003030c820 */ /* 0x000fe20000400000 */
[----:B------:R-:W-:Y:S01]  /*33a0*/  FADD R38, R49, R56 ;  /* 0x0000003831267221 */ /* 0x000fe20000000000 */
[----:B-1----:R-:W-:Y:S01]  /*33b0*/  FADD R37, R51, R58 ;  /* 0x0000003a33257221 */ /* 0x002fe20000000000 */
[----:B------:R-:W-:Y:S01]  /*33c0*/  FADD R35, R54, R57 ;  /* 0x0000003936237221 */ /* 0x000fe20000000000 */
[----:B------:R-:W-:Y:S01]  /*33d0*/  FADD R36, R55, R60 ;  /* 0x0000003c37247221 */ /* 0x000fe20000000000 */
[----:B0-----:R-:W0:Y:S01]  /*33e0*/  LDC.64 R14, c[0x0][0x240] ;  /* 0x00009000ff0e7b82 */ /* 0x001e220000000a00 */
[----:B--2---:R-:W-:-:S06]  /*33f0*/  IMAD.MOV.U32 R4, RZ, RZ, RZ ;  /* 0x000000ffff047224 */ /* 0x004fcc00078e00ff */
[----:B------:R1:W2:Y:S01]  /*3400*/  @P5 LDG.E.EL R4, desc[UR4][R8.64] ;  /* 0x0000000408045981 */ /* 0x0002a2000c2e1900 */
[C---:B---3--:R-:W-:Y:S02]  /*3410*/  FSETP.GT.AND P1, PT, R42.reuse, 8.50705917302346158658e+37, PT ;  /* 0x7e8000002a00780b */ /* 0x048fe40003f24000 */
[C---:B------:R-:W-:Y:S01]  /*3420*/  FSETP.GEU.AND P6, PT, R42.reuse, 1.175494350822287508e-38, PT ;  /* 0x008000002a00780b */ /* 0x040fe20003fce000 */
[----:B------:R-:W3:Y:S10]  /*3430*/  MUFU.RCP R39, R39 ;  /* 0x0000002700277308 */ /* 0x000ef40000001000 */
[----:B------:R-:W-:-:S04]  /*3440*/  @P1 FMUL R42, R42, 0.25 ;  /* 0x3e8000002a2a1820 */ /* 0x000fc80000400000 */
[----:B------:R-:W-:Y:S01]  /*3450*/  @!P6 FMUL R42, R42, 16777216 ;  /* 0x4b8000002a2ae820 */ /* 0x000fe20000400000 */
[----:B------:R-:W0:Y:S01]  /*3460*/  MUFU.RCP R45, R45 ;  /* 0x0000002d002d7308 */ /* 0x000e220000001000 */
[----:B------:R-:W-:-:S07]  /*3470*/  FSEL R43, R53, 1, P1 ;  /* 0x3f800000352b7808 */ /* 0x000fce0000800000 */
[----:B------:R-:W4:Y:S08]  /*3480*/  MUFU.RCP R41, R41 ;  /* 0x0000002900297308 */ /* 0x000f300000001000 */
[----:B------:R-:W5:Y:S01]  /*3490*/  MUFU.RCP R42, R42 ;  /* 0x0000002a002a7308 */ /* 0x000f620000001000 */
[----:B-1----:R-:W-:Y:S01]  /*34a0*/  SEL R9, R5, RZ, P5 ;  /* 0x000000ff05097207 */ /* 0x002fe20002800000 */
[----:B------:R-:W-:Y:S01]  /*34b0*/  @!P6 FMUL R43, R43, 16777216 ;  /* 0x4b8000002b2be820 */ /* 0x000fe20000400000 */
[----:B---3--:R-:W-:Y:S01]  /*34c0*/  FMUL R13, R39, R44 ;  /* 0x0000002c270d7220 */ /* 0x008fe20000400000 */
[----:B------:R-:W-:Y:S01]  /*34d0*/  FADD R6, R61, -R66 ;  /* 0x800000423d067221 */ /* 0x000fe20000000000 */
[----:B0-----:R-:W-:Y:S01]  /*34e0*/  FMUL R46, R45, R46 ;  /* 0x0000002e2d2e7220 */ /* 0x001fe20000400000 */
[----:B------:R-:W-:Y:S01]  /*34f0*/  FADD R7, R59, -R64 ;  /* 0x800000403b077221 */ /* 0x000fe20000000000 */
[----:B----4-:R-:W-:Y:S01]  /*3500*/  FMUL R48, R41, R48 ;  /* 0x0000003029307220 */ /* 0x010fe20000400000 */
[----:B------:R-:W-:Y:S01]  /*3510*/  FADD R5, R62, -R63 ;  /* 0x8000003f3e057221 */ /* 0x000fe20000000000 */
[----:B------:R-:W-:Y:S01]  /*3520*/  FMUL R6, R13, R6 ;  /* 0x000000060d067220 */ /* 0x000fe20000400000 */
[----:B------:R-:W-:Y:S01]  /*3530*/  SEL R13, R10, RZ, P5 ;  /* 0x000000ff0a0d7207 */ /* 0x000fe20002800000 */
[----:B------:R-:W-:Y:S01]  /*3540*/  FMUL R7, R46, R7 ;  /* 0x000000072e077220 */ /* 0x000fe20000400000 */
[----:B-----5:R-:W-:Y:S01]  /*3550*/  SEL R8, R11, RZ, P5 ;  /* 0x000000ff0b087207 */ /* 0x020fe20002800000 */
[----:B------:R-:W-:Y:S01]  /*3560*/  FMUL R43, R42, R43 ;  /* 0x0000002b2a2b7220 */ /* 0x000fe20000400000 */
[----:B------:R-:W-:Y:S01]  /*3570*/  ISETP.NE.AND P3, PT, R78, RZ, PT ;  /* 0x000000ff4e00720c */ /* 0x000fe20003f65270 */
[----:B------:R-:W-:Y:S01]  /*3580*/  FMUL R5, R48, R5 ;  /* 0x0000000530057220 */ /* 0x000fe20000400000 */
[----:B------:R-:W-:Y:S01]  /*3590*/  SEL R47, R47, RZ, P5 ;  /* 0x000000ff2f2f7207 */ /* 0x000fe20002800000 */
[----:B------:R-:W-:Y:S01]  /*35a0*/  FFMA R11, R68, R7, R69 ;  /* 0x00000007440b7223 */ /* 0x000fe20000000045 */
[----:B------:R-:W-:Y:S01]  /*35b0*/  FFMA R10, R67, R6, R72 ;  /* 0x00000006430a7223 */ /* 0x000fe20000000048 */
[----:B------:R-:W-:Y:S01]  /*35c0*/  ISETP.GT.AND P4, PT, R17, 0x20, PT ;  /* 0x000000201100780c */ /* 0x000fe20003f84270 */
[----:B------:R-:W0:Y:S01]  /*35d0*/  LDC.64 R6, c[0x0][0x218] ;  /* 0x00008600ff067b82 */ /* 0x000e220000000a00 */
[----:B------:R-:W-:Y:S01]  /*35e0*/  FADD R11, R74, R11 ;  /* 0x0000000b4a0b7221 */ /* 0x000fe20000000000 */
[----:B------:R-:W-:-:S05]  /*35f0*/  FADD R10, R73, R10 ;  /* 0x0000000a490a7221 */ /* 0x000fca0000000000 */
[----:B------:R-:W-:Y:S02]  /*3600*/  @!P3 FSEL R38, R11, RZ, P4 ;  /* 0x000000ff0b26b208 */ /* 0x000fe40002000000 */
[----:B------:R-:W-:Y:S02]  /*3610*/  @!P3 FSEL R37, R10, RZ, P4 ;  /* 0x000000ff0a25b208 */ /* 0x000fe40002000000 */
[----:B------:R-:W1:Y:S01]  /*3620*/  LDC.64 R10, c[0x0][0x228] ;  /* 0x00008a00ff0a7b82 */ /* 0x000e620000000a00 */
[----:B------:R-:W-:Y:S01]  /*3630*/  VIADD R39, R25, 0xfffffff5 ;  /* 0xfffffff519277836 */ /* 0x000fe20000000000 */
[----:B------:R-:W-:Y:S02]  /*3640*/  ISETP.NE.AND P6, PT, R137, RZ, PT ;  /* 0x000000ff8900720c */ /* 0x000fe40003fc5270 */
[----:B------:R-:W-:Y:S01]  /*3650*/  ISETP.NE.AND P2, PT, R77, RZ, PT ;  /* 0x000000ff4d00720c */ /* 0x000fe20003f45270 */
[----:B------:R-:W-:Y:S01]  /*3660*/  IMAD.IADD R45, R52, 0x1, R39 ;  /* 0x00000001342d7824 */ /* 0x000fe200078e0227 */
[----:B------:R-:W-:Y:S01]  /*3670*/  CS2R R94, SRZ ;  /* 0x00000000005e7805 */ /* 0x000fe2000001ff00 */
[----:B------:R-:W-:Y:S01]  /*3680*/  IMAD.MOV.U32 R41, RZ, RZ, RZ ;  /* 0x000000ffff297224 */ /* 0x000fe200078e00ff */
[----:B------:R-:W-:Y:S01]  /*3690*/  CS2R R60, SRZ ;  /* 0x00000000003c7805 */ /* 0x000fe2000001ff00 */
[----:B------:R-:W-:-:S02]  /*36a0*/  IMAD.MOV.U32 R49, RZ, RZ, RZ ;  /* 0x000000ffff317224 */ /* 0x000fc400078e00ff */
[----:B------:R-:W-:Y:S02]  /*36b0*/  IMAD.MOV.U32 R46, RZ, RZ, RZ ;  /* 0x000000ffff2e7224 */ /* 0x000fe400078e00ff */
[C---:B------:R-:W-:Y:S01]  /*36c0*/  IMAD.WIDE R72, R25.reuse, 0x4, R14 ;  /* 0x0000000419487825 */ /* 0x040fe200078e020e */
[----:B------:R-:W-:Y:S01]  /*36d0*/  HFMA2.MMA R48, -RZ, RZ, 0, 0 ;  /* 0x00000000ff307435 */ /* 0x000fe200000001ff */
[----:B------:R-:W-:Y:S02]  /*36e0*/  IADD3 R57, R40, R39, RZ ;  /* 0x0000002728397210 */ /* 0x000fe40007ffe0ff */
[----:B------:R-:W-:Y:S01]  /*36f0*/  CS2R R96, SRZ ;  /* 0x0000000000607805 */ /* 0x000fe2000001ff00 */
[----:B------:R-:W-:Y:S02]  /*3700*/  IMAD.MOV.U32 R62, RZ, RZ, RZ ;  /* 0x000000ffff3e7224 */ /* 0x000fe400078e00ff */
[----:B-1----:R-:W-:-:S04]  /*3710*/  IMAD.WIDE R68, R25, 0x4, R10 ;  /* 0x0000000419447825 */ /* 0x002fc800078e020a */
[----:B------:R-:W-:Y:S02]  /*3720*/  IMAD.MOV.U32 R51, RZ, RZ, RZ ;  /* 0x000000ffff337224 */ /* 0x000fe400078e00ff */
[----:B0-----:R-:W-:Y:S01]  /*3730*/  IMAD.WIDE R54, R57, 0x4, R6 ;  /* 0x0000000439367825 */ /* 0x001fe200078e0206 */
[----:B--2---:R-:W-:-:S05]  /*3740*/  SEL R4, R4, RZ, P5 ;  /* 0x000000ff04047207 */ /* 0x004fca0002800000 */
[----:B------:R-:W-:-:S04]  /*3750*/  FADD R4, R4, -R9 ;  /* 0x8000000904047221 */ /* 0x000fc80000000000 */
[----:B------:R-:W-:Y:S01]  /*3760*/  FMUL R4, R43, R4 ;  /* 0x000000042b047220 */ /* 0x000fe20000400000 */
[----:B------:R-:W-:-:S03]  /*3770*/  FFMA R9, R70, R5, R71 ;  /* 0x0000000546097223 */ /* 0x000fc60000000047 */
[----:B------:R-:W-:Y:S01]  /*3780*/  FFMA R8, R13, R4, R8 ;  /* 0x000000040d087223 */ /* 0x000fe20000000008 */
[----:B------:R-:W-:Y:S01]  /*3790*/  FADD R9, R76, R9 ;  /* 0x000000094c097221 */ /* 0x000fe20000000000 */
[----:B------:R-:W0:Y:S02]  /*37a0*/  LDC.64 R4, c[0x0][0x220] ;  /* 0x00008800ff047b82 */ /* 0x000e240000000a00 */
[----:B------:R-:W-:Y:S02]  /*37b0*/  FADD R8, R47, R8 ;  /* 0x000000082f087221 */ /* 0x000fe40000000000 */
[----:B------:R-:W-:-:S03]  /*37c0*/  @!P3 FSEL R35, R9, RZ, P4 ;  /* 0x000000ff0923b208 */ /* 0x000fc60002000000 */
[----:B------:R-:W-:Y:S01]  /*37d0*/  @!P3 FSEL R36, R8, RZ, P4 ;  /* 0x000000ff0824b208 */ /* 0x000fe20002000000 */
[----:B------:R-:W1:Y:S08]  /*37e0*/  LDC.64 R12, c[0x0][0x238] ;  /* 0x00008e00ff0c7b82 */ /* 0x000e700000000a00 */
[----:B------:R-:W2:Y:S01]  /*37f0*/  LDC.64 R8, c[0x0][0x230] ;  /* 0x00008c00ff087b82 */ /* 0x000ea20000000a00 */
[----:B------:R-:W-:Y:S01]  /*3800*/  ISETP.LT.U32.AND P4, PT, R39, 0xb, P6 ;  /* 0x0000000b2700780c */ /* 0x000fe20003781070 */
[----:B------:R-:W-:Y:S01]  /*3810*/  IMAD.WIDE R42, R45, 0x4, R6 ;  /* 0x000000042d2a7825 */ /* 0x000fe200078e0206 */
[----:B------:R-:W-:-:S03]  /*3820*/  ISETP.LT.U32.AND P3, PT, R39, 0xb, P2 ;  /* 0x0000000b2700780c */ /* 0x000fc60001761070 */
[----:B------:R-:W-:Y:S02]  /*3830*/  IMAD.MOV.U32 R47, RZ, RZ, RZ ;  /* 0x000000ffff2f7224 */ /* 0x000fe400078e00ff */
[----:B0-----:R-:W-:-:S06]  /*3840*/  IMAD.WIDE R44, R45, 0x4, R4 ;  /* 0x000000042d2c7825 */ /* 0x001fcc00078e0204 */
[----:B------:R0:W3:Y:S01]  /*3850*/  @P4 LDG.E.EL R41, desc[UR4][R42.64] ;  /* 0x000000042a294981 */ /* 0x0000e2000c2e1900 */
[----:B-1----:R-:W-:-:S03]  /*3860*/  IMAD.WIDE R70, R25, 0x4, R12 ;  /* 0x0000000419467825 */ /* 0x002fc600078e020c */
[----:B------:R1:W4:Y:S04]  /*3870*/  @P4 LDG.E.EL R49, desc[UR4][R44.64] ;  /* 0x000000042c314981 */ /* 0x000328000c2e1900 */
[----:B------:R-:W5:Y:S01]  /*3880*/  @P4 LDG.E.EL R46, desc[UR4][R68.64+-0x2c] ;  /* 0xffffd404442e4981 */ /* 0x000f62000c2e1900 */
[----:B--2---:R-:W-:-:S03]  /*3890*/  IMAD.WIDE R58, R25, 0x4, R8 ;  /* 0x00000004193a7825 */ /* 0x004fc600078e0208 */
[----:B------:R-:W2:Y:S01]  /*38a0*/  @P4 LDG.E.EL R47, desc[UR4][R70.64+-0x2c] ;  /* 0xffffd404462f4981 */ /* 0x000ea2000c2e1900 */
[----:B0-----:R-:W-:-:S03]  /*38b0*/  IMAD.MOV.U32 R43, RZ, RZ, RZ ;  /* 0x000000ffff2b7224 */ /* 0x001fc600078e00ff */
[----:B------:R-:W2:Y:S01]  /*38c0*/  @P4 LDG.E.EL R95, desc[UR4][R58.64+-0x2c] ;  /* 0xffffd4043a5f4981 */ /* 0x000ea2000c2e1900 */
[----:B-1----:R-:W-:-:S03]  /*38d0*/  IMAD.MOV.U32 R44, RZ, RZ, RZ ;  /* 0x000000ffff2c7224 */ /* 0x002fc600078e00ff */
[----:B------:R-:W2:Y:S01]  /*38e0*/  @P4 LDG.E.EL R61, desc[UR4][R72.64+-0x2c] ;  /* 0xffffd404483d4981 */ /* 0x000ea2000c2e1900 */
[----:B------:R-:W-:-:S03]  /*38f0*/  IMAD.WIDE R56, R57, 0x4, R4 ;  /* 0x0000000439387825 */ /* 0x000fc600078e0204 */
[----:B------:R-:W2:Y:S04]  /*3900*/  @P3 LDG.E.EL R43, desc[UR4][R70.64+-0x2c] ;  /* 0xffffd404462b3981 */ /* 0x000ea8000c2e1900 */
[----:B------:R0:W2:Y:S04]  /*3910*/  @P3 LDG.E.EL R48, desc[UR4][R54.64] ;  /* 0x0000000436303981 */ /* 0x0000a8000c2e1900 */
[----:B------:R-:W2:Y:S04]  /*3920*/  @P3 LDG.E.EL R96, desc[UR4][R58.64+-0x2c] ;  /* 0xffffd4043a603981 */ /* 0x000ea8000c2e1900 */
[----:B------:R-:W2:Y:S04]  /*3930*/  @P3 LDG.E.EL R51, desc[UR4][R68.64+-0x2c] ;  /* 0xffffd40444333981 */ /* 0x000ea8000c2e1900 */
[----:B------:R1:W2:Y:S04]  /*3940*/  @P3 LDG.E.EL R62, desc[UR4][R56.64] ;  /* 0x00000004383e3981 */ /* 0x0002a8000c2e1900 */
[----:B------:R-:W2:Y:S01]  /*3950*/  @P3 LDG.E.EL R44, desc[UR4][R72.64+-0x2c] ;  /* 0xffffd404482c3981 */ /* 0x000ea2000c2e1900 */
[----:B------:R-:W-:-:S02]  /*3960*/  ISETP.NE.AND P1, PT, R75, RZ, PT ;  /* 0x000000ff4b00720c */ /* 0x000fc40003f25270 */
[----:B------:R-:W-:Y:S02]  /*3970*/  CS2R R100, SRZ ;  /* 0x0000000000647805 */ /* 0x000fe4000001ff00 */
[----:B------:R-:W-:Y:S02]  /*3980*/  CS2R R74, SRZ ;  /* 0x00000000004a7805 */ /* 0x000fe4000001ff00 */
[----:B------:R-:W-:Y:S01]  /*3990*/  CS2R R76, SRZ ;  /* 0x00000000004c7805 */ /* 0x000fe2000001ff00 */
[----:B------:R-:W-:Y:S01]  /*39a0*/  IMAD.IADD R67, R32, 0x1, R39 ;  /* 0x0000000120437824 */ /* 0x000fe200078e0227 */
[----:B------:R-:W-:-:S03]  /*39b0*/  CS2R R102, SRZ ;  /* 0x0000000000667805 */ /* 0x000fc6000001ff00 */
[----:B------:R-:W-:-:S04]  /*39c0*/  IMAD.WIDE R64, R67, 0x4, R6 ;  /* 0x0000000443407825 */ /* 0x000fc800078e0206 */
[----:B------:R-:W-:Y:S01]  /*39d0*/  IMAD.WIDE R66, R67, 0x4, R4 ;  /* 0x0000000443427825 */ /* 0x000fe200078e0204 */
[----:B---3--:R-:W-:Y:S02]  /*39e0*/  SEL R41, R41, RZ, P4 ;  /* 0x000000ff29297207 */ /* 0x008fe40002000000 */
[----:B----4-:R-:W-:Y:S02]  /*39f0*/  SEL R49, R49, RZ, P4 ;  /* 0x000000ff31317207 */ /* 0x010fe40002000000 */
[----:B-----5:R-:W-:Y:S02]  /*3a00*/  SEL R46, R46, RZ, P4 ;  /* 0x000000ff2e2e7207 */ /* 0x020fe40002000000 */
[----:B--2---:R-:W-:Y:S02]  /*3a10*/  SEL R45, R47, RZ, P4 ;  /* 0x000000ff2f2d7207 */ /* 0x004fe40002000000 */
[----:B------:R-:W-:Y:S02]  /*3a20*/  SEL R95, R95, RZ, P4 ;  /* 0x000000ff5f5f7207 */ /* 0x000fe40002000000 */
[----:B------:R-:W-:-:S02]  /*3a30*/  SEL R42, R61, RZ, P4 ;  /* 0x000000ff3d2a7207 */ /* 0x000fc40002000000 */
[----:B------:R-:W-:Y:S01]  /*3a40*/  ISETP.LT.U32.AND P4, PT, R39, 0xb, P1 ;  /* 0x0000000b2700780c */ /* 0x000fe20000f81070 */
[----:B------:R-:W-:Y:S01]  /*3a50*/  IMAD.IADD R61, R34, 0x1, R39 ;  /* 0x00000001223d7824 */ /* 0x000fe200078e0227 */
[----:B------:R-:W-:-:S03]  /*3a60*/  SEL R47, R43, RZ, P3 ;  /* 0x000000ff2b2f7207 */ /* 0x000fc60001800000 */
[----:B0-----:R-:W-:Y:S01]  /*3a70*/  IMAD.WIDE R54, R61, 0x4, R6 ;  /* 0x000000043d367825 */ /* 0x001fe200078e0206 */
[----:B------:R-:W-:-:S03]  /*3a80*/  SEL R43, R48, RZ, P3 ;  /* 0x000000ff302b7207 */ /* 0x000fc60001800000 */
[----:B-1----:R-:W-:Y:S01]  /*3a90*/  IMAD.WIDE R56, R61, 0x4, R4 ;  /* 0x000000043d387825 */ /* 0x002fe200078e0204 */
[----:B------:R-:W-:-:S03]  /*3aa0*/  SEL R96, R96, RZ, P3 ;  /* 0x000000ff60607207 */ /* 0x000fc60001800000 */
[----:B------:R-:W-:Y:S01]  /*3ab0*/  IMAD.MOV.U32 R61, RZ, RZ, RZ ;  /* 0x000000ffff3d7224 */ /* 0x000fe200078e00ff */
[----:B------:R-:W-:Y:S01]  /*3ac0*/  SEL R51, R51, RZ, P3 ;  /* 0x000000ff33337207 */ /* 0x000fe20001800000 */
[----:B------:R0:W2:Y:S01]  /*3ad0*/  @P4 LDG.E.EL R60, desc[UR4][R54.64] ;  /* 0x00000004363c4981 */ /* 0x0000a2000c2e1900 */
[----:B------:R-:W-:Y:S02]  /*3ae0*/  SEL R48, R62, RZ, P3 ;  /* 0x000000ff3e307207 */ /* 0x000fe40001800000 */
[----:B------:R-:W-:Y:S01]  /*3af0*/  CS2R R62, SRZ ;  /* 0x00000000003e7805 */ /* 0x000fe2000001ff00 */
[----:B------:R-:W3:Y:S01]  /*3b00*/  @P4 LDG.E.EL R61, desc[UR4][R68.64+-0x2c] ;  /* 0xffffd404443d4981 */ /* 0x000ee2000c2e1900 */
[----:B------:R-:W-:Y:S02]  /*3b10*/  SEL R44, R44, RZ, P3 ;  /* 0x000000ff2c2c7207 */ /* 0x000fe40001800000 */
[----:B------:R-:W-:Y:S02]  /*3b20*/  ISETP.LT.U32.AND P3, PT, R39, 0xb, P0 ;  /* 0x0000000b2700780c */ /* 0x000fe40000761070 */
[----:B------:R1:W4:Y:S01]  /*3b30*/  @P4 LDG.E.EL R62, desc[UR4][R56.64] ;  /* 0x00000004383e4981 */ /* 0x000322000c2e1900 */
[----:B0-----:R-:W-:-:S03]  /*3b40*/  MOV R55, RZ ;  /* 0x000000ff00377202 */ /* 0x001fc60000000f00 */
[----:B------:R-:W5:Y:S04]  /*3b50*/  @P4 LDG.E.EL R101, desc[UR4][R58.64+-0x2c] ;  /* 0xffffd4043a654981 */ /* 0x000f68000c2e1900 */
[----:B------:R-:W5:Y:S01]  /*3b60*/  @P4 LDG.E.EL R74, desc[UR4][R70.64+-0x2c] ;  /* 0xffffd404464a4981 */ /* 0x000f62000c2e1900 */
[----:B-1----:R-:W-:-:S03]  /*3b70*/  IMAD.MOV.U32 R57, RZ, RZ, RZ ;  /* 0x000000ffff397224 */ /* 0x002fc600078e00ff */
[----:B------:R-:W5:Y:S04]  /*3b80*/  @P4 LDG.E.EL R76, desc[UR4][R72.64+-0x2c] ;  /* 0xffffd404484c4981 */ /* 0x000f68000c2e1900 */
[----:B------:R-:W5:Y:S04]  /*3b90*/  @P3 LDG.E.EL R57, desc[UR4][R68.64+-0x2c] ;  /* 0xffffd40444393981 */ /* 0x000f68000c2e1900 */
[----:B------:R-:W5:Y:S04]  /*3ba0*/  @P3 LDG.E.EL R103, desc[UR4][R58.64+-0x2c] ;  /* 0xffffd4043a673981 */ /* 0x000f68000c2e1900 */
[----:B------:R0:W5:Y:S04]  /*3bb0*/  @P3 LDG.E.EL R75, desc[UR4][R70.64+-0x2c] ;  /* 0xffffd404464b3981 */ /* 0x000168000c2e1900 */
[----:B------:R-:W5:Y:S04]  /*3bc0*/  @P3 LDG.E.EL R55, desc[UR4][R64.64] ;  /* 0x0000000440373981 */ /* 0x000f68000c2e1900 */
[----:B------:R1:W5:Y:S04]  /*3bd0*/  @P3 LDG.E.EL R63, desc[UR4][R66.64] ;  /* 0x00000004423f3981 */ /* 0x000368000c2e1900 */
[----:B------:R1:W5:Y:S01]  /*3be0*/  @P3 LDG.E.EL R77, desc[UR4][R72.64+-0x2c] ;  /* 0xffffd404484d3981 */ /* 0x000362000c2e1900 */
[----:B------:R-:W-:-:S04]  /*3bf0*/  VIADD R87, R33, 0xfffffff5 ;  /* 0xfffffff521577836 */ /* 0x000fc80000000000 */
[----:B0-----:R-:W-:Y:S01]  /*3c00*/  IMAD.IADD R71, R52, 0x1, R87 ;  /* 0x0000000134477824 */ /* 0x001fe200078e0257 */
[----:B-1----:R-:W-:Y:S01]  /*3c10*/  CS2R R66, SRZ ;  /* 0x0000000000427805 */ /* 0x002fe2000001ff00 */
[----:B------:R-:W-:Y:S02]  /*3c20*/  HFMA2.MMA R72, -RZ, RZ, 0, 0 ;  /* 0x00000000ff487435 */ /* 0x000fe400000001ff */
[C---:B------:R-:W-:Y:S01]  /*3c30*/  IMAD.WIDE R64, R71.reuse, 0x4, R6 ;  /* 0x0000000447407825 */ /* 0x040fe200078e0206 */
[----:B------:R-:W-:Y:S02]  /*3c40*/  CS2R R68, SRZ ;  /* 0x0000000000447805 */ /* 0x000fe4000001ff00 */
[----:B------:R-:W-:Y:S01]  /*3c50*/  CS2R R110, SRZ ;  /* 0x00000000006e7805 */ /* 0x000fe2000001ff00 */
[----:B------:R-:W-:-:S04]  /*3c60*/  IMAD.WIDE R70, R71, 0x4, R4 ;  /* 0x0000000447467825 */ /* 0x000fc800078e0204 */
[----:B------:R-:W-:-:S04]  /*3c70*/  IMAD.WIDE R84, R33, 0x4, R8 ;  /* 0x0000000421547825 */ /* 0x000fc800078e0208 */
[----:B------:R-:W-:-:S04]  /*3c80*/  IMAD.WIDE R90, R33, 0x4, R10 ;  /* 0x00000004215a7825 */ /* 0x000fc800078e020a */
        /* <DEDUP_REMOVED lines=8> */
[----:B------:R-:W-:Y:S02]  /*3d10*/  ISETP.GE.AND P4, PT, R25, 0x16, PT ;  /* 0x000000161900780c */ /* 0x000fe40003f86270 */
[----:B------:R-:W-:Y:S02]  /*3d20*/  SEL R60, R57, RZ, P3 ;  /* 0x000000ff393c7207 */ /* 0x000fe40001800000 */
[----:B------:R-:W-:Y:S02]  /*3d30*/  ISETP.GT.AND P4, PT, R33, 0xa, !P4 ;  /* 0x0000000a2100780c */ /* 0x000fe40006784270 */
[----:B------:R-:W-:Y:S02]  /*3d40*/  SEL R103, R103, RZ, P3 ;  /* 0x000000ff67677207 */ /* 0x000fe40001800000 */
[----:B------:R-:W-:Y:S02]  /*3d50*/  SEL R58, R75, RZ, P3 ;  /* 0x000000ff4b3a7207 */ /* 0x000fe40001800000 */
[----:B------:R-:W-:-:S02]  /*3d60*/  SEL R55, R55, RZ, P3 ;  /* 0x000000ff37377207 */ /* 0x000fc40001800000 */
[----:B------:R-:W-:Y:S02]  /*3d70*/  SEL R63, R63, RZ, P3 ;  /* 0x000000ff3f3f7207 */ /* 0x000fe40001800000 */
[----:B------:R-:W-:Y:S02]  /*3d80*/  SEL R57, R77, RZ, P3 ;  /* 0x000000ff4d397207 */ /* 0x000fe40001800000 */
[----:B------:R-:W-:-:S04]  /*3d90*/  ISETP.LT.AND P3, PT, R28, 0x100, P4 ;  /* 0x000001001c00780c */ /* 0x000fc80002761270 */
[----:B------:R-:W-:-:S13]  /*3da0*/  ISETP.LT.AND P3, PT, R50, 0xb0, P3 ;  /* 0x000000b03200780c */ /* 0x000fda0001f61270 */
[----:B------:R-:W2:Y:S04]  /*3db0*/  @P3 LDG.E.EL R66, desc[UR4][R64.64] ;  /* 0x0000000440423981 */ /* 0x000ea8000c2e1900 */
[----:B------:R0:W3:Y:S04]  /*3dc0*/  @P3 LDG.E.EL R68, desc[UR4][R70.64] ;  /* 0x0000000446443981 */ /* 0x0000e8000c2e1900 */
[----:B------:R-:W4:Y:S04]  /*3dd0*/  @P3 LDG.E.EL R110, desc[UR4][R84.64+-0x2c] ;  /* 0xffffd404546e3981 */ /* 0x000f28000c2e1900 */
[----:B------:R-:W5:Y:S04]  /*3de0*/  @P3 LDG.E.EL R67, desc[UR4][R90.64+-0x2c] ;  /* 0xffffd4045a433981 */ /* 0x000f68000c2e1900 */
[----:B------:R-:W5:Y:S04]  /*3df0*/  @P3 LDG.E.EL R69, desc[UR4][R92.64+-0x2c] ;  /* 0xffffd4045c453981 */ /* 0x000f68000c2e1900 */
[----:B------:R-:W5:Y:S01]  /*3e00*/  @P3 LDG.E.EL R72, desc[UR4][R98.64+-0x2c] ;  /* 0xffffd40462483981 */ /* 0x000f62000c2e1900 */
[----:B------:R-:W-:Y:S01]  /*3e10*/  IMAD.IADD R77, R40, 0x1, R87 ;  /* 0x00000001284d7824 */ /* 0x000fe200078e0257 */
[----:B0-----:R-:W-:-:S03]  /*3e20*/  CS2R R70, SRZ ;  /* 0x0000000000467805 */ /* 0x001fc6000001ff00 */
        /* <DEDUP_REMOVED lines=8> */
[----:B------:R-:W-:Y:S01]  /*3eb0*/  PLOP3.LUT P3, PT, P2, P4, PT, 0x80, 0x0 ;  /* 0x000000000000781c */ /* 0x000fe20001769070 */
[----:B------:R-:W-:Y:S01]  /*3ec0*/  IMAD.MOV.U32 R69, RZ, RZ, RZ ;  /* 0x000000ffff457224 */ /* 0x000fe200078e00ff */
[----:B------:R-:W-:-:S11]  /*3ed0*/  CS2R R72, SRZ ;  /* 0x0000000000487805 */ /* 0x000fd6000001ff00 */
[----:B------:R-:W2:Y:S04]  /*3ee0*/  @P3 LDG.E.EL R111, desc[UR4][R84.64+-0x2c] ;  /* 0xffffd404546f3981 */ /* 0x000ea8000c2e1900 */
[----:B------:R-:W3:Y:S04]  /*3ef0*/  @P3 LDG.E.EL R73, desc[UR4][R90.64+-0x2c] ;  /* 0xffffd4045a493981 */ /* 0x000ee8000c2e1900 */
[----:B------:R-:W4:Y:S04]  /*3f00*/  @P3 LDG.E.EL R71, desc[UR4][R92.64+-0x2c] ;  /* 0xffffd4045c473981 */ /* 0x000f28000c2e1900 */
[----:B------:R0:W5:Y:S04]  /*3f10*/  @P3 LDG.E.EL R69, desc[UR4][R74.64] ;  /* 0x000000044a453981 */ /* 0x000168000c2e1900 */
[----:B------:R1:W5:Y:S04]  /*3f20*/  @P3 LDG.E.EL R72, desc[UR4][R76.64] ;  /* 0x000000044c483981 */ /* 0x000368000c2e1900 */
[----:B------:R-:W5:Y:S01]  /*3f30*/  @P3 LDG.E.EL R70, desc[UR4][R98.64+-0x2c] ;  /* 0xffffd40462463981 */ /* 0x000f62000c2e1900 */
[----:B------:R-:W-:Y:S01]  /*3f40*/  IMAD.IADD R83, R34, 0x1, R87 ;  /* 0x0000000122537824 */ /* 0x000fe200078e0257 */
[----:B------:R-:W-:-:S02]  /*3f50*/  CS2R R78, SRZ ;  /* 0x00000000004e7805 */ /* 0x000fc4000001ff00 */
[----:B------:R-:W-:Y:S01]  /*3f60*/  CS2R R114, SRZ ;  /* 0x0000000000727805 */ /* 0x000fe2000001ff00 */
[----:B0-----:R-:W-:Y:S01]  /*3f70*/  IMAD.MOV.U32 R74, RZ, RZ, RZ ;  /* 0x000000ffff4a7224 */ /* 0x001fe200078e00ff */
[----:B-1----:R-:W-:Y:S01]  /*3f80*/  CS2R R76, SRZ ;  /* 0x00000000004c7805 */ /* 0x002fe2000001ff00 */
        /* <DEDUP_REMOVED lines=8> */
[----:B------:R-:W-:-:S13]  /*4010*/  PLOP3.LUT P3, PT, P1, P4, PT, 0x80, 0x0 ;  /* 0x000000000000781c */ /* 0x000fda0000f69070 */
[----:B------:R-:W2:Y:S04]  /*4020*/  @P3 LDG.E.EL R114, desc[UR4][R84.64+-0x2c] ;  /* 0xffffd40454723981 */ /* 0x000ea8000c2e1900 */
[----:B------:R-:W3:Y:S04]  /*4030*/  @P3 LDG.E.EL R76, desc[UR4][R90.64+-0x2c] ;  /* 0xffffd4045a4c3981 */ /* 0x000ee8000c2e1900 */
[----:B------:R-:W4:Y:S04]  /*4040*/  @P3 LDG.E.EL R77, desc[UR4][R92.64+-0x2c] ;  /* 0xffffd4045c4d3981 */ /* 0x000f28000c2e1900 */
[----:B------:R0:W5:Y:S04]  /*4050*/  @P3 LDG.E.EL R78, desc[UR4][R80.64] ;  /* 0x00000004504e3981 */ /* 0x000168000c2e1900 */
[----:B------:R1:W5:Y:S04]  /*4060*/  @P3 LDG.E.EL R79, desc[UR4][R82.64] ;  /* 0x00000004524f3981 */ /* 0x000368000c2e1900 */
[----:B------:R-:W5:Y:S01]  /*4070*/  @P3 LDG.E.EL R74, desc[UR4][R98.64+-0x2c] ;  /* 0xffffd404624a3981 */ /* 0x000f62000c2e1900 */
[----:B------:R-:W-:-:S02]  /*4080*/  IADD3 R89, R32, R87, RZ ;  /* 0x0000005720597210 */ /* 0x000fc40007ffe0ff */
[----:B------:R-:W-:Y:S02]  /*4090*/  CS2R R118, SRZ ;  /* 0x0000000000767805 */ /* 0x000fe4000001ff00 */
[----:B0-----:R-:W-:Y:S02]  /*40a0*/  CS2R R80, SRZ ;  /* 0x0000000000507805 */ /* 0x001fe4000001ff00 */
        /* <DEDUP_REMOVED lines=10> */
[----:B------:R-:W-:-:S12]  /*4150*/  IMAD.MOV.U32 R78, RZ, RZ, RZ ;  /* 0x000000ffff4e7224 */ /* 0x000fd800078e00ff */
[----:B------:R0:W2:Y:S04]  /*4160*/  @P3 LDG.E.EL R118, desc[UR4][R84.64+-0x2c] ;  /* 0xffffd40454763981 */ /* 0x0000a8000c2e1900 */
[----:B------:R-:W3:Y:S04]  /*4170*/  @P3 LDG.E.EL R82, desc[UR4][R90.64+-0x2c] ;  /* 0xffffd4045a523981 */ /* 0x000ee8000c2e1900 */
[----:B------:R1:W4:Y:S04]  /*4180*/  @P3 LDG.E.EL R81, desc[UR4][R92.64+-0x2c] ;  /* 0xffffd4045c513981 */ /* 0x000328000c2e1900 */
[----:B------:R-:W5:Y:S04]  /*4190*/  @P3 LDG.E.EL R78, desc[UR4][R86.64] ;  /* 0x00000004564e3981 */ /* 0x000f68000c2e1900 */
[----:B------:R1:W5:Y:S04]  /*41a0*/  @P3 LDG.E.EL R83, desc[UR4][R88.64] ;  /* 0x0000000458533981 */ /* 0x000368000c2e1900 */
[----:B------:R-:W5:Y:S01]  /*41b0*/  @P3 LDG.E.EL R80, desc[UR4][R98.64+-0x2c] ;  /* 0xffffd40462503981 */ /* 0x000f62000c2e1900 */
[----:B0-----:R-:W-:-:S04]  /*41c0*/  VIADD R85, R29, 0xfffffff5 ;  /* 0xfffffff51d557836 */ /* 0x001fc80000000000 */
[----:B-1----:R-:W-:Y:S01]  /*41d0*/  IMAD.IADD R93, R52, 0x1, R85 ;  /* 0x00000001345d7824 */ /* 0x002fe200078e0255 */
[----:B------:R-:W-:Y:S01]  /*41e0*/  CS2R R88, SRZ ;  /* 0x0000000000587805 */ /* 0x000fe2000001ff00 */
[----:B------:R-:W-:Y:S01]  /*41f0*/  IMAD.MOV.U32 R84, RZ, RZ, RZ ;  /* 0x000000ffff547224 */ /* 0x000fe200078e00ff */
[----:B------:R-:W-:Y:S02]  /*4200*/  CS2R R130, SRZ ;  /* 0x0000000000827805 */ /* 0x000fe4000001ff00 */
[----:B------:R-:W-:Y:S01]  /*4210*/  CS2R R86, SRZ ;  /* 0x0000000000567805 */ /* 0x000fe2000001ff00 */
[----:B------:R-:W-:-:S04]  /*4220*/  IMAD.WIDE R90, R93, 0x4, R6 ;  /* 0x000000045d5a7825 */ /* 0x000fc800078e0206 */
        /* <DEDUP_REMOVED lines=11> */
[----:B------:R-:W-:-:S13]  /*42e0*/  ISETP.LT.U32.AND P3, PT, R85, 0xb, P6 ;  /* 0x0000000b5500780c */ /* 0x000fda0003761070 */
[----:B------:R-:W2:Y:S04]  /*42f0*/  @P3 LDG.E.EL R130, desc[UR4][R112.64+-0x2c] ;  /* 0xffffd40470823981 */ /* 0x000ea8000c2e1900 */
[----:B------:R-:W3:Y:S04]  /*4300*/  @P3 LDG.E.EL R88, desc[UR4][R108.64+-0x2c] ;  /* 0xffffd4046c583981 */ /* 0x000ee8000c2e1900 */
[----:B------:R-:W4:Y:S04]  /*4310*/  @P3 LDG.E.EL R87, desc[UR4][R104.64+-0x2c] ;  /* 0xffffd40468573981 */ /* 0x000f28000c2e1900 */
[----:B------:R0:W5:Y:S04]  /*4320*/  @P3 LDG.E.EL R84, desc[UR4][R90.64] ;  /* 0x000000045a543981 */ /* 0x000168000c2e1900 */
[----:B------:R1:W5:Y:S04]  /*4330*/  @P3 LDG.E.EL R89, desc[UR4][R92.64] ;  /* 0x000000045c593981 */ /* 0x000368000c2e1900 */
[----:B------:R-:W5:Y:S01]  /*4340*/  @P3 LDG.E.EL R86, desc[UR4][R106.64+-0x2c] ;  /* 0xffffd4046a563981 */ /* 0x000f62000c2e1900 */
[----:B------:R-:W-:-:S02]  /*4350*/  IADD3 R117, R40, R85, RZ ;  /* 0x0000005528757210 */ /* 0x000fc40007ffe0ff */
[----:B0-----:R-:W-:Y:S01]  /*4360*/  CS2R R90, SRZ ;  /* 0x00000000005a7805 */ /* 0x001fe2000001ff00 */
[----:B-1----:R-:W-:Y:S02]  /*4370*/  IMAD.MOV.U32 R93, RZ, RZ, RZ ;  /* 0x000000ffff5d7224 */ /* 0x002fe400078e00ff */
        /* <DEDUP_REMOVED lines=15> */
[----:B------:R-:W-:Y:S01]  /*4470*/  IMAD.IADD R121, R34, 0x1, R85 ;  /* 0x0000000122797824 */ /* 0x000fe200078e0255 */
[----:B------:R-:W-:Y:S01]  /*4480*/  CS2R R134, SRZ ;  /* 0x0000000000867805 */ /* 0x000fe2000001ff00 */
[----:B0-----:R-:W-:-:S02]  /*4490*/  IMAD.MOV.U32 R99, RZ, RZ, RZ ;  /* 0x000000ffff637224 */ /* 0x001fc400078e00ff */
[----:B-1----:R-:W-:-:S04]  /*44a0*/  IMAD.WIDE R116, R121, 0x4, R6 ;  /* 0x0000000479747825 */ /* 0x002fc800078e0206 */
[----:B------:R-:W-:Y:S01]  /*44b0*/  IMAD.WIDE R120, R121, 0x4, R4 ;  /* 0x0000000479787825 */ /* 0x000fe200078e0204 */
[----:B--2---:R-:W-:Y:S02]  /*44c0*/  SEL R131, R131, RZ, P3 ;  /* 0x000000ff83837207 */ /* 0x004fe40001800000 */
[----:B---3--:R-:W-:Y:S02]  /*44d0*/  SEL R90, R90, RZ, P3 ;  /* 0x000000ff5a5a7207 */ /* 0x008fe40001800000 */
[----:B----4-:R-:W-:Y:S02]  /*44e0*/  SEL R94, R94, RZ, P3 ;  /* 0x000000ff5e5e7207 */ /* 0x010fe40001800000 */
[----:B-----5:R-:W-:Y:S02]  /*44f0*/  SEL R92, R97, RZ, P3 ;  /* 0x000000ff615c7207 */ /* 0x020fe40001800000 */
[----:B------:R-:W-:Y:S02]  /*4500*/  SEL R91, R91, RZ, P3 ;  /* 0x000000ff5b5b7207 */ /* 0x000fe40001800000 */
[----:B------:R-:W-:-:S02]  /*4510*/  SEL R93, R93, RZ, P3 ;  /* 0x000000ff5d5d7207 */ /* 0x000fc40001800000 */
[----:B------:R-:W-:Y:S01]  /*4520*/  ISETP.LT.U32.AND P3, PT, R85, 0xb, P1 ;  /* 0x0000000b5500780c */ /* 0x000fe20000f61070 */
[----:B------:R-:W-:-:S12]  /*4530*/  IMAD.MOV.U32 R97, RZ, RZ, RZ ;  /* 0x000000ffff617224 */ /* 0x000fd800078e00ff */
[----:B------:R0:W2:Y:S04]  /*4540*/  @P3 LDG.E.EL R97, desc[UR4][R116.64] ;  /* 0x0000000474613981 */ /* 0x0000a8000c2e1900 */
[----:B------:R-:W3:Y:S04]  /*4550*/  @P3 LDG.E.EL R134, desc[UR4][R112.64+-0x2c] ;  /* 0xffffd40470863981 */ /* 0x000ee8000c2e1900 */
[----:B------:R-:W4:Y:S04]  /*4560*/  @P3 LDG.E.EL R99, desc[UR4][R108.64+-0x2c] ;  /* 0xffffd4046c633981 */ /* 0x000f28000c2e1900 */
[----:B------:R-:W5:Y:S04]  /*4570*/  @P3 LDG.E.EL R100, desc[UR4][R104.64+-0x2c] ;  /* 0xffffd40468643981 */ /* 0x000f68000c2e1900 */
[----:B------:R1:W5:Y:S04]  /*4580*/  @P3 LDG.E.EL R102, desc[UR4][R120.64] ;  /* 0x0000000478663981 */ /* 0x000368000c2e1900 */
[----:B------:R-:W5:Y:S01]  /*4590*/  @P3 LDG.E.EL R115, desc[UR4][R106.64+-0x2c] ;  /* 0xffffd4046a733981 */ /* 0x000f62000c2e1900 */
[----:B------:R-:W-:-:S02]  /*45a0*/  IADD3 R123, R32, R85, RZ ;  /* 0x00000055207b7210 */ /* 0x000fc40007ffe0ff */
[----:B0-----:R-:W-:Y:S02]  /*45b0*/  CS2R R116, SRZ ;  /* 0x0000000000747805 */ /* 0x001fe4000001ff00 */
[----:B------:R-:W-:Y:S01]  /*45c0*/  CS2R R124, SRZ ;  /* 0x00000000007c7805 */ /* 0x000fe2000001ff00 */
        /* <DEDUP_REMOVED lines=10> */
[----:B------:R-:W2:Y:S04]  /*4670*/  @P3 LDG.E.EL R117, desc[UR4][R108.64+-0x2c] ;  /* 0xffffd4046c753981 */ /* 0x000ea8000c2e1900 */
[----:B------:R-:W3:Y:S04]  /*4680*/  @P3 LDG.E.EL R119, desc[UR4][R112.64+-0x2c] ;  /* 0xffffd40470773981 */ /* 0x000ee8000c2e1900 */
[----:B------:R0:W4:Y:S04]  /*4690*/  @P3 LDG.E.EL R124, desc[UR4][R104.64+-0x2c] ;  /* 0xffffd404687c3981 */ /* 0x000128000c2e1900 */
[----:B------:R-:W5:Y:S04]  /*46a0*/  @P3 LDG.E.EL R115, desc[UR4][R120.64] ;  /* 0x0000000478733981 */ /* 0x000f68000c2e1900 */
[----:B------:R-:W5:Y:S04]  /*46b0*/  @P3 LDG.E.EL R116, desc[UR4][R122.64] ;  /* 0x000000047a743981 */ /* 0x000f68000c2e1900 */
[----:B------:R-:W5:Y:S01]  /*46c0*/  @P3 LDG.E.EL R125, desc[UR4][R106.64+-0x2c] ;  /* 0xffffd4046a7d3981 */ /* 0x000f62000c2e1900 */
[----:B------:R-:W-:Y:S01]  /*46d0*/  ISETP.GE.AND P6, PT, R28, 0x100, PT ;  /* 0x000001001c00780c */ /* 0x000fe20003fc6270 */
[----:B0-----:R-:W-:Y:S01]  /*46e0*/  IMAD.IADD R105, R25, 0x1, R52 ;  /* 0x0000000119697824 */ /* 0x001fe200078e0234 */
[----:B------:R-:W-:-:S03]  /*46f0*/  CS2R R108, SRZ ;  /* 0x00000000006c7805 */ /* 0x000fc6000001ff00 */
[----:B------:R-:W-:Y:S01]  /*4700*/  IMAD.WIDE R104, R105, 0x4, R2 ;  /* 0x0000000469687825 */ /* 0x000fe200078e0202 */
[----:B--2---:R-:W-:Y:S02]  /*4710*/  SEL R113, R117, RZ, P3 ;  /* 0x000000ff75717207 */ /* 0x004fe40001800000 */
[----:B---3--:R-:W-:Y:S02]  /*4720*/  SEL R153, R119, RZ, P3 ;  /* 0x000000ff77997207 */ /* 0x008fe40001800000 */
[----:B----4-:R-:W-:Y:S02]  /*4730*/  SEL R112, R124, RZ, P3 ;  /* 0x000000ff7c707207 */ /* 0x010fe40001800000 */
[----:B-----5:R-:W-:Y:S02]  /*4740*/  SEL R115, R115, RZ, P3 ;  /* 0x000000ff73737207 */ /* 0x020fe40001800000 */
[----:B------:R-:W-:Y:S02]  /*4750*/  SEL R116, R116, RZ, P3 ;  /* 0x000000ff74747207 */ /* 0x000fe40001800000 */
[----:B------:R-:W-:-:S02]  /*4760*/  SEL R117, R125, RZ, P3 ;  /* 0x000000ff7d757207 */ /* 0x000fc40001800000 */
[----:B------:R-:W-:-:S04]  /*4770*/  ISETP.LT.AND P3, PT, R25, 0xb, !P6 ;  /* 0x0000000b1900780c */ /* 0x000fc80007761270 */
[----:B------:R-:W-:-:S13]  /*4780*/  ISETP.LT.AND P3, PT, R50, 0xb0, P3 ;  /* 0x000000b03200780c */ /* 0x000fda0001f61270 */
[----:B------:R-:W2:Y:S01]  /*4790*/  @P3 LDG.E.EL R109, desc[UR4][R104.64] ;  /* 0x00000004686d3981 */ /* 0x000ea2000c2e1900 */
[----:B------:R-:W-:Y:S02]  /*47a0*/  IMAD.IADD R107, R33, 0x1, R52 ;  /* 0x00000001216b7824 */ /* 0x000fe400078e0234 */
[----:B------:R-:W-:Y:S02]  /*47b0*/  IMAD.MOV.U32 R119, RZ, RZ, RZ ;  /* 0x000000ffff777224 */ /* 0x000fe400078e00ff */
[----:B------:R-:W-:Y:S01]  /*47c0*/  IMAD.WIDE R106, R107, 0x4, R2 ;  /* 0x000000046b6a7825 */ /* 0x000fe200078e0202 */
[----:B--2---:R-:W-:Y:S02]  /*47d0*/  SEL R109, R109, RZ, P3 ;  /* 0x000000ff6d6d7207 */ /* 0x004fe40001800000 */
[----:B------:R-:W-:-:S04]  /*47e0*/  ISETP.LT.AND P3, PT, R33, 0xb, !P6 ;  /* 0x0000000b2100780c */ /* 0x000fc80007761270 */
[----:B------:R-:W-:-:S13]  /*47f0*/  ISETP.LT.AND P3, PT, R50, 0xb0, P3 ;  /* 0x000000b03200780c */ /* 0x000fda0001f61270 */
[----:B------:R-:W2:Y:S01]  /*4800*/  @P3 LDG.E.EL R119, desc[UR4][R106.64] ;  /* 0x000000046a773981 */ /* 0x000ea2000c2e1900 */
[----:B------:R-:W-:-:S05]  /*4810*/  IADD3 R105, R29, R52, RZ ;  /* 0x000000341d697210 */ /* 0x000fca0007ffe0ff */
[----:B------:R-:W-:Y:S01]  /*4820*/  IMAD.WIDE R104, R105, 0x4, R2 ;  /* 0x0000000469687825 */ /* 0x000fe200078e0202 */
[----:B--2---:R-:W-:Y:S02]  /*4830*/  SEL R119, R119, RZ, P3 ;  /* 0x000000ff77777207 */ /* 0x004fe40001800000 */
[----:B------:R-:W-:-:S04]  /*4840*/  ISETP.LT.AND P3, PT, R29, 0xb, !P6 ;  /* 0x0000000b1d00780c */ /* 0x000fc80007761270 */
[----:B------:R-:W-:-:S13]  /*4850*/  ISETP.LT.AND P3, PT, R50, 0xb0, P3 ;  /* 0x000000b03200780c */ /* 0x000fda0001f61270 */
[----:B------:R0:W2:Y:S01]  /*4860*/  @P3 LDG.E.EL R108, desc[UR4][R104.64] ;  /* 0x00000004686c3981 */ /* 0x0000a2000c2e1900 */
[----:B------:R-:W-:Y:S01]  /*4870*/  VIADD R133, R17, 0xfffffff5 ;  /* 0xfffffff511857836 */ /* 0x000fe20000000000 */
[----:B------:R-:W-:-:S03]  /*4880*/  CS2R R122, SRZ ;  /* 0x00000000007a7805 */ /* 0x000fc6000001ff00 */
[----:B------:R-:W-:Y:S01]  /*4890*/  IMAD.IADD R121, R40, 0x1, R133 ;  /* 0x0000000128797824 */ /* 0x000fe200078e0285 */
[----:B------:R-:W-:Y:S01]  /*48a0*/  CS2R R124, SRZ ;  /* 0x00000000007c7805 */ /* 0x000fe2000001ff00 */
        /* <DEDUP_REMOVED lines=9> */
[----:B------:R-:W-:-:S04]  /*4940*/  ISETP.GE.AND P3, PT, R29, 0x16, PT ;  /* 0x000000161d00780c */ /* 0x000fc80003f66270 */
[----:B------:R-:W-:-:S04]  /*4950*/  ISETP.GT.AND P3, PT, R17, 0xa, !P3 ;  /* 0x0000000a1100780c */ /* 0x000fc80005f64270 */
[----:B------:R-:W-:-:S13]  /*4960*/  PLOP3.LUT P5, PT, P2, P3, PT, 0x80, 0x0 ;  /* 0x000000000000781c */ /* 0x000fda00017a7070 */
[----:B------:R-:W2:Y:S04]  /*4970*/  @P5 LDG.E.EL R122, desc[UR4][R104.64] ;  /* 0x00000004687a5981 */ /* 0x000ea8000c2e1900 */
[----:B------:R-:W3:Y:S04]  /*4980*/  @P5 LDG.E.EL R124, desc[UR4][R8.64+-0x2c] ;  /* 0xffffd404087c5981 */ /* 0x000ee8000c2e1900 */
[----:B------:R-:W4:Y:S04]  /*4990*/  @P5 LDG.E.EL R123, desc[UR4][R10.64+-0x2c] ;  /* 0xffffd4040a7b5981 */ /* 0x000f28000c2e1900 */
[----:B------:R0:W5:Y:S04]  /*49a0*/  @P5 LDG.E.EL R120, desc[UR4][R106.64] ;  /* 0x000000046a785981 */ /* 0x000168000c2e1900 */
[----:B------:R-:W5:Y:S04]  /*49b0*/  @P5 LDG.E.EL R125, desc[UR4][R12.64+-0x2c] ;  /* 0xffffd4040c7d5981 */ /* 0x000f68000c2e1900 */
[----:B------:R-:W5:Y:S01]  /*49c0*/  @P5 LDG.E.EL R126, desc[UR4][R14.64+-0x2c] ;  /* 0xffffd4040e7e5981 */ /* 0x000f62000c2e1900 */
[----:B0-----:R-:W-:-:S02]  /*49d0*/  IADD3 R107, R34, R133, RZ ;  /* 0x00000085226b7210 */ /* 0x001fc40007ffe0ff */
[----:B------:R-:W-:Y:S01]  /*49e0*/  CS2R R128, SRZ ;  /* 0x0000000000807805 */ /* 0x000fe2000001ff00 */
[----:B------:R-:W-:Y:S02]  /*49f0*/  IMAD.MOV.U32 R132, RZ, RZ, RZ ;  /* 0x000000ffff847224 */ /* 0x000fe400078e00ff */
        /* <DEDUP_REMOVED lines=8> */
[----:B------:R-:W-:Y:S02]  /*4a80*/  PLOP3.LUT P5, PT, P1, P3, PT, 0x80, 0x0 ;  /* 0x000000000000781c */ /* 0x000fe40000fa7070 */
[----:B------:R-:W-:Y:S01]  /*4a90*/  CS2R R126, SRZ ;  /* 0x00000000007e7805 */ /* 0x000fe2000001ff00 */
[----:B------:R-:W-:-:S10]  /*4aa0*/  IMAD.MOV.U32 R125, RZ, RZ, RZ ;  /* 0x000000ffff7d7224 */ /* 0x000fd400078e00ff */
[----:B------:R-:W2:Y:S04]  /*4ab0*/  @P5 LDG.E.EL R127, desc[UR4][R8.64+-0x2c] ;  /* 0xffffd404087f5981 */ /* 0x000ea8000c2e1900 */
[----:B------:R-:W3:Y:S04]  /*4ac0*/  @P5 LDG.E.EL R125, desc[UR4][R104.64] ;  /* 0x00000004687d5981 */ /* 0x000ee8000c2e1900 */
[----:B------:R0:W4:Y:S04]  /*4ad0*/  @P5 LDG.E.EL R126, desc[UR4][R106.64] ;  /* 0x000000046a7e5981 */ /* 0x000128000c2e1900 */
[----:B------:R-:W5:Y:S04]  /*4ae0*/  @P5 LDG.E.EL R129, desc[UR4][R10.64+-0x2c] ;  /* 0xffffd4040a815981 */ /* 0x000f68000c2e1900 */
[----:B------:R-:W5:Y:S04]  /*4af0*/  @P5 LDG.E.EL R128, desc[UR4][R12.64+-0x2c] ;  /* 0xffffd4040c805981 */ /* 0x000f68000c2e1900 */
[----:B------:R-:W5:Y:S01]  /*4b00*/  @P5 LDG.E.EL R132, desc[UR4][R14.64+-0x2c] ;  /* 0xffffd4040e845981 */ /* 0x000f62000c2e1900 */
[----:B0-----:R-:W-:Y:S01]  /*4b10*/  IMAD.IADD R107, R32, 0x1, R133 ;  /* 0x00000001206b7824 */ /* 0x001fe200078e0285 */
[----:B------:R-:W-:-:S02]  /*4b20*/  CS2R R138, SRZ ;  /* 0x00000000008a7805 */ /* 0x000fc4000001ff00 */
[----:B------:R-:W-:Y:S01]  /*4b30*/  MOV R136, RZ ;  /* 0x000000ff00887202 */ /* 0x000fe20000000f00 */
        /* <DEDUP_REMOVED lines=11> */
[----:B------:R-:W2:Y:S04]  /*4bf0*/  @P5 LDG.E.EL R132, desc[UR4][R104.64] ;  /* 0x0000000468845981 */ /* 0x000ea8000c2e1900 */
[----:B------:R-:W3:Y:S04]  /*4c00*/  @P5 LDG.E.EL R135, desc[UR4][R106.64] ;  /* 0x000000046a875981 */ /* 0x000ee8000c2e1900 */
[----:B------:R-:W4:Y:S04]  /*4c10*/  @P5 LDG.E.EL R138, desc[UR4][R8.64+-0x2c] ;  /* 0xffffd404088a5981 */ /* 0x000f28000c2e1900 */
[----:B------:R-:W5:Y:S04]  /*4c20*/  @P5 LDG.E.EL R136, desc[UR4][R10.64+-0x2c] ;  /* 0xffffd4040a885981 */ /* 0x000f68000c2e1900 */
[----:B------:R-:W5:Y:S04]  /*4c30*/  @P5 LDG.E.EL R139, desc[UR4][R12.64+-0x2c] ;  /* 0xffffd4040c8b5981 */ /* 0x000f68000c2e1900 */
[----:B------:R-:W5:Y:S01]  /*4c40*/  @P5 LDG.E.EL R142, desc[UR4][R14.64+-0x2c] ;  /* 0xffffd4040e8e5981 */ /* 0x000f62000c2e1900 */
[----:B------:R-:W-:-:S04]  /*4c50*/  IMAD.IADD R133, R52, 0x1, R133 ;  /* 0x0000000134857824 */ /* 0x000fc800078e0285 */
        /* <DEDUP_REMOVED lines=8> */
[----:B------:R-:W-:-:S04]  /*4ce0*/  ISETP.LT.AND P5, PT, R28, 0x100, P3 ;  /* 0x000001001c00780c */ /* 0x000fc80001fa1270 */
[----:B------:R-:W-:Y:S01]  /*4cf0*/  ISETP.LT.AND P5, PT, R50, 0xb0, P5 ;  /* 0x000000b03200780c */ /* 0x000fe20002fa1270 */
[----:B------:R-:W-:Y:S01]  /*4d00*/  IMAD.MOV.U32 R135, RZ, RZ, RZ ;  /* 0x000000ffff877224 */ /* 0x000fe200078e00ff */
[----:B------:R-:W-:Y:S01]  /*4d10*/  CS2R R138, SRZ ;  /* 0x00000000008a7805 */ /* 0x000fe2000001ff00 */
[----:B------:R-:W-:Y:S01]  /*4d20*/  IMAD.MOV.U32 R136, RZ, RZ, RZ ;  /* 0x000000ffff887224 */ /* 0x000fe200078e00ff */
[----:B------:R-:W-:-:S09]  /*4d30*/  CS2R R142, SRZ ;  /* 0x00000000008e7805 */ /* 0x000fd2000001ff00 */
[----:B------:R0:W2:Y:S04]  /*4d40*/  @P5 LDG.E.EL R135, desc[UR4][R6.64] ;  /* 0x0000000406875981 */ /* 0x0000a8000c2e1900 */
[----:B------:R1:W3:Y:S04]  /*4d50*/  @P5 LDG.E.EL R136, desc[UR4][R4.64] ;  /* 0x0000000404885981 */ /* 0x0002e8000c2e1900 */
[----:B------:R-:W4:Y:S04]  /*4d60*/  @P5 LDG.E.EL R138, desc[UR4][R10.64+-0x2c] ;  /* 0xffffd4040a8a5981 */ /* 0x000f28000c2e1900 */
[----:B------:R-:W5:Y:S04]  /*4d70*/  @P5 LDG.E.EL R139, desc[UR4][R8.64+-0x2c] ;  /* 0xffffd404088b5981 */ /* 0x000f68000c2e1900 */
[----:B------:R-:W5:Y:S04]  /*4d80*/  @P5 LDG.E.EL R142, desc[UR4][R12.64+-0x2c] ;  /* 0xffffd4040c8e5981 */ /* 0x000f68000c2e1900 */
[----:B------:R1:W5:Y:S01]  /*4d90*/  @P5 LDG.E.EL R143, desc[UR4][R14.64+-0x2c] ;  /* 0xffffd4040e8f5981 */ /* 0x000362000c2e1900 */
[----:B------:R-:W-:-:S04]  /*4da0*/  FADD R95, R95, 0.0010000000474974513054 ;  /* 0x3a83126f5f5f7421 */ /* 0x000fc80000000000 */
[----:B0-----:R-:W0:Y:S01]  /*4db0*/  MUFU.SQRT R6, R95 ;  /* 0x0000005f00067308 */ /* 0x001e220000002000 */
[----:B------:R-:W-:Y:S01]  /*4dc0*/  FADD R96, R96, 0.0010000000474974513054 ;  /* 0x3a83126f60607421 */ /* 0x000fe20000000000 */
[----:B------:R-:W-:Y:S01]  /*4dd0*/  FADD R101, R101, 0.0010000000474974513054 ;  /* 0x3a83126f65657421 */ /* 0x000fe20000000000 */
[----:B------:R-:W-:Y:S01]  /*4de0*/  P2R R156, PR, RZ, 0x4 ;  /* 0x00000004ff9c7803 */ /* 0x000fe20000000000 */
[----:B------:R-:W-:Y:S01]  /*4df0*/  FADD R111, R111, 0.0010000000474974513054 ;  /* 0x3a83126f6f6f7421 */ /* 0x000fe20000000000 */
[----:B0-----:R-:W-:Y:S02]  /*4e00*/  FSETP.GEU.AND P2, PT, R6, 1.175494350822287508e-38, PT ;  /* 0x008000000600780b */ /* 0x001fe40003f4e000 */
[----:B------:R-:W-:Y:S01]  /*4e10*/  P2R R140, PR, RZ, 0x10 ;  /* 0x00000010ff8c7803 */ /* 0x000fe20000000000 */
[----:B------:R-:W0:Y:S01]  /*4e20*/  MUFU.SQRT R95, R111 ;  /* 0x0000006f005f7308 */ /* 0x000e220000002000 */
[----:B------:R-:W-:Y:S01]  /*4e30*/  FADD R114, R114, 0.0010000000474974513054 ;  /* 0x3a83126f72727421 */ /* 0x000fe20000000000 */
[----:B------:R-:W-:Y:S01]  /*4e40*/  FADD R118, R118, 0.0010000000474974513054 ;  /* 0x3a83126f76767421 */ /* 0x000fe20000000000 */
[----:B------:R-:W-:-:S05]  /*4e50*/  P2R R158, PR, RZ, 0x1 ;  /* 0x00000001ff9e7803 */ /* 0x000fca0000000000 */
[----:B------:R-:W1:Y:S01]  /*4e60*/  MUFU.SQRT R144, R118 ;  /* 0x0000007600907308 */ /* 0x000e620000002000 */
[----:B0-----:R-:W-:Y:S01]  /*4e70*/  FSETP.GEU.AND P0, PT, R95, 1.175494350822287508e-38, PT ;  /* 0x008000005f00780b */ /* 0x001fe20003f0e000 */
[----:B------:R-:W-:-:S03]  /*4e80*/  FADD R130, R130, 0.0010000000474974513054 ;  /* 0x3a83126f82827421 */ /* 0x000fc60000000000 */
[----:B-1----:R-:W-:-:S03]  /*4e90*/  P2R R4, PR, RZ, 0x1 ;  /* 0x00000001ff047803 */ /* 0x002fc60000000000 */
[----:B------:R-:W-:Y:S01]  /*4ea0*/  MUFU.SQRT R14, R130 ;  /* 0x00000082000e7308 */ /* 0x000fe20000002000 */
[----:B------:R-:W-:Y:S01]  /*4eb0*/  FADD R131, R131, 0.0010000000474974513054 ;  /* 0x3a83126f83837421 */ /* 0x000fe20000000000 */
[----:B------:R-:W-:Y:S02]  /*4ec0*/  P2R R157, PR, RZ, 0x8 ;  /* 0x00000008ff9d7803 */ /* 0x000fe40000000000 */
[----:B------:R-:W-:Y:S01]  /*4ed0*/  FSETP.GEU.AND P3, PT, R144, 1.175494350822287508e-38, PT ;  /* 0x008000009000780b */ /* 0x000fe20003f6e000 */
[----:B------:R-:W-:Y:S01]  /*4ee0*/  FADD R103, R103, 0.0010000000474974513054 ;  /* 0x3a83126f67677421 */ /* 0x000fe20000000000 */
[----:B------:R-:W-:-:S04]  /*4ef0*/  FADD R134, R134, 0.0010000000474974513054 ;  /* 0x3a83126f86867421 */ /* 0x000fc80000000000 */
[----:B------:R-:W-:Y:S01]  /*4f00*/  MUFU.SQRT R111, R134 ;  /* 0x00000086006f7308 */ /* 0x000fe20000002000 */
[----:B------:R-:W-:Y:S02]  /*4f10*/  P2R R5, PR, RZ, 0x8 ;  /* 0x00000008ff057803 */ /* 0x000fe40000000000 */
[----:B------:R-:W-:Y:S01]  /*4f20*/  ISETP.NE.AND P3, PT, R4, RZ, PT ;  /* 0x000000ff0400720c */ /* 0x000fe20003f65270 */
[----:B------:R-:W-:Y:S01]  /*4f30*/  FADD R4, R153, 0.0010000000474974513054 ;  /* 0x3a83126f99047421 */ /* 0x000fe20000000000 */
[----:B------:R-:W-:Y:S01]  /*4f40*/  P2R R159, PR, RZ, 0x2 ;  /* 0x00000002ff9f7803 */ /* 0x000fe20000000000 */
[----:B------:R-:W-:-:S04]  /*4f50*/  FADD R110, R110, 0.0010000000474974513054 ;  /* 0x3a83126f6e6e7421 */ /* 0x000fc80000000000 */
[----:B------:R-:W-:Y:S01]  /*4f60*/  MUFU.SQRT R7, R110 ;  /* 0x0000006e00077308 */ /* 0x000fe20000002000 */
[----:B------:R-:W-:-:S07]  /*4f70*/  FADD R141, R141, 0.0010000000474974513054 ;  /* 0x3a83126f8d8d7421 */ /* 0x000fce0000000000 */
[----:B------:R-:W-:Y:S01]  /*4f80*/  MUFU.SQRT R118, R141 ;  /* 0x0000008d00767308 */ /* 0x000fe20000002000 */
[----:B--2---:R-:W-:Y:S02]  /*4f90*/  SEL R133, R135, RZ, P5 ;  /* 0x000000ff87857207 */ /* 0x004fe40002800000 */
[----:B---3--:R-:W-:Y:S02]  /*4fa0*/  SEL R135, R136, RZ, P5 ;  /* 0x000000ff88877207 */ /* 0x008fe40002800000 */
[----:B----4-:R-:W-:-:S03]  /*4fb0*/  SEL R136, R138, RZ, P5 ;  /* 0x000000ff8a887207 */ /* 0x010fc60002800000 */
[----:B------:R-:W0:Y:S01]  /*4fc0*/  MUFU.SQRT R138, R96 ;  /* 0x00000060008a7308 */ /* 0x000e220000002000 */
[----:B-----5:R-:W-:Y:S02]  /*4fd0*/  SEL R152, R139, RZ, P5 ;  /* 0x000000ff8b987207 */ /* 0x020fe40002800000 */
[----:B------:R-:W-:Y:S02]  /*4fe0*/  SEL R8, R142, RZ, P5 ;  /* 0x000000ff8e087207 */ /* 0x000fe40002800000 */
[----:B------:R-:W-:Y:S02]  /*4ff0*/  SEL R9, R143, RZ, P5 ;  /* 0x000000ff8f097207 */ /* 0x000fe40002800000 */
[----:B------:R-:W-:Y:S01]  /*5000*/  FSETP.GT.AND P5, PT, R6, 8.50705917302346158658e+37, PT ;  /* 0x7e8000000600780b */ /* 0x000fe20003fa4000 */
[----:B------:R-:W1:Y:S03]  /*5010*/  MUFU.SQRT R139, R101 ;  /* 0x00000065008b7308 */ /* 0x000e660000002000 */
[----:B------:R-:W-:-:S09]  /*5020*/  FSEL R11, R53, 1, P5 ;  /* 0x3f800000350b7808 */ /* 0x000fd20002800000 */
[----:B------:R-:W-:Y:S01]  /*5030*/  @P5 FMUL R6, R6, 0.25 ;  /* 0x3e80000006065820 */ /* 0x000fe20000400000 */
[C---:B0-----:R-:W-:Y:S02]  /*5040*/  FSETP.GT.AND P5, PT, R138.reuse, 8.50705917302346158658e+37, PT ;  /* 0x7e8000008a00780b */ /* 0x041fe40003fa4000 */
[----:B-1----:R-:W-:Y:S02]  /*5050*/  FSETP.GT.AND P6, PT, R139, 8.50705917302346158658e+37, PT ;  /* 0x7e8000008b00780b */ /* 0x002fe40003fc4000 */
[----:B------:R-:W-:Y:S02]  /*5060*/  FSETP.GEU.AND P4, PT, R138, 1.175494350822287508e-38, PT ;  /* 0x008000008a00780b */ /* 0x000fe40003f8e000 */
[----:B------:R-:W-:-:S07]  /*5070*/  FSEL R12, R53, 1, P5 ;  /* 0x3f800000350c7808 */ /* 0x000fce0002800000 */
[----:B------:R-:W-:Y:S01]  /*5080*/  @P5 FMUL R138, R138, 0.25 ;  /* 0x3e8000008a8a5820 */ /* 0x000fe20000400000 */
[C---:B------:R-:W-:Y:S01]  /*5090*/  FSETP.GEU.AND P5, PT, R139.reuse, 1.175494350822287508e-38, PT ;  /* 0x008000008b00780b */ /* 0x040fe20003fae000 */
[----:B------:R-:W-:Y:S01]  /*50a0*/  @P6 FMUL R139, R139, 0.25 ;  /* 0x3e8000008b8b6820 */ /* 0x000fe20000400000 */
[----:B------:R-:W-:Y:S01]  /*50b0*/  FSEL R13, R53, 1, P6 ;  /* 0x3f800000350d7808 */ /* 0x000fe20003000000 */
[----:B------:R-:W0:Y:S10]  /*50c0*/  MUFU.SQRT R142, R114 ;  /* 0x00000072008e7308 */ /* 0x000e340000002000 */
[----:B------:R-:W-:Y:S01]  /*50d0*/  @!P5 FMUL R139, R139, 16777216 ;  /* 0x4b8000008b8bd820 */ /* 0x000fe20000400000 */
[----:B------:R-:W-:Y:S01]  /*50e0*/  @!P5 FMUL R13, R13, 16777216 ;  /* 0x4b8000000d0dd820 */ /* 0x000fe20000400000 */
[----:B------:R-:W-:-:S04]  /*50f0*/  FSETP.GT.AND P5, PT, R95, 8.50705917302346158658e+37, PT ;  /* 0x7e8000005f00780b */ /* 0x000fc80003fa4000 */
[----:B------:R-:W-:-:S09]  /*5100*/  FSEL R147, R53, 1, P5 ;  /* 0x3f80000035937808 */ /* 0x000fd20002800000 */
[----:B------:R-:W-:Y:S01]  /*5110*/  @P5 FMUL R95, R95, 0.25 ;  /* 0x3e8000005f5f5820 */ /* 0x000fe20000400000 */
[C---:B0-----:R-:W-:Y:S02]  /*5120*/  FSETP.GT.AND P5, PT, R142.reuse, 8.50705917302346158658e+37, PT ;  /* 0x7e8000008e00780b */ /* 0x041fe40003fa4000 */
[----:B------:R-:W-:Y:S02]  /*5130*/  FSETP.GEU.AND P0, PT, R142, 1.175494350822287508e-38, PT ;  /* 0x008000008e00780b */ /* 0x000fe40003f0e000 */
[----:B------:R-:W-:-:S09]  /*5140*/  FSEL R149, R53, 1, P5 ;  /* 0x3f80000035957808 */ /* 0x000fd20002800000 */
[----:B------:R-:W-:Y:S01]  /*5150*/  @P5 FMUL R142, R142, 0.25 ;  /* 0x3e8000008e8e5820 */ /* 0x000fe20000400000 */
[----:B------:R-:W-:Y:S01]  /*5160*/  FSETP.GT.AND P5, PT, R144, 8.50705917302346158658e+37, PT ;  /* 0x7e8000009000780b */ /* 0x000fe20003fa4000 */
[----:B------:R-:W0:Y:S03]  /*5170*/  MUFU.SQRT R101, R131 ;  /* 0x0000008300657308 */ /* 0x000e260000002000 */
[----:B------:R-:W-:-:S09]  /*5180*/  FSEL R151, R53, 1, P5 ;  /* 0x3f80000035977808 */ /* 0x000fd20002800000 */
[----:B------:R-:W-:Y:S01]  /*5190*/  @P5 FMUL R144, R144, 0.25 ;  /* 0x3e80000090905820 */ /* 0x000fe20000400000 */
[C---:B------:R-:W-:Y:S01]  /*51a0*/  FSETP.GT.AND P5, PT, R14.reuse, 8.50705917302346158658e+37, PT ;  /* 0x7e8000000e00780b */ /* 0x040fe20003fa4000 */
[----:B------:R-:W1:Y:S01]  /*51b0*/  MUFU.SQRT R143, R103 ;  /* 0x00000067008f7308 */ /* 0x000e620000002000 */
[----:B------:R-:W-:Y:S02]  /*51c0*/  P2R R10, PR, RZ, 0x1 ;  /* 0x00000001ff0a7803 */ /* 0x000fe40000000000 */
[----:B------:R-:W-:Y:S02]  /*51d0*/  FSETP.GEU.AND P0, PT, R14, 1.175494350822287508e-38, PT ;  /* 0x008000000e00780b */ /* 0x000fe40003f0e000 */
[----:B------:R-:W-:-:S07]  /*51e0*/  FSEL R145, R53, 1, P5 ;  /* 0x3f80000035917808 */ /* 0x000fce0002800000 */
[----:B------:R-:W-:Y:S01]  /*51f0*/  @P5 FMUL R14, R14, 0.25 ;  /* 0x3e8000000e0e5820 */ /* 0x000fe20000400000 */
[----:B0-----:R-:W-:Y:S02]  /*5200*/  FSETP.GT.AND P5, PT, R101, 8.50705917302346158658e+37, PT ;  /* 0x7e8000006500780b */ /* 0x001fe40003fa4000 */
[C---:B-1----:R-:W-:Y:S01]  /*5210*/  FSETP.GT.AND P1, PT, R143.reuse, 8.50705917302346158658e+37, PT ;  /* 0x7e8000008f00780b */ /* 0x042fe20003f24000 */
[----:B------:R0:W1:Y:S01]  /*5220*/  MUFU.SQRT R114, R4 ;  /* 0x0000000400727308 */ /* 0x0000620000002000 */
[----:B------:R-:W-:Y:S01]  /*5230*/  FSETP.GEU.AND P6, PT, R143, 1.175494350822287508e-38, PT ;  /* 0x008000008f00780b */ /* 0x000fe20003fce000 */
[----:B------:R-:W-:Y:S01]  /*5240*/  @!P4 FMUL R138, R138, 16777216 ;  /* 0x4b8000008a8ac820 */ /* 0x000fe20000400000 */
[----:B------:R-:W-:Y:S01]  /*5250*/  @!P4 FMUL R12, R12, 16777216 ;  /* 0x4b8000000c0cc820 */ /* 0x000fe20000400000 */
[----:B------:R-:W-:Y:S02]  /*5260*/  FSETP.GEU.AND P4, PT, R101, 1.175494350822287508e-38, PT ;  /* 0x008000006500780b */ /* 0x000fe40003f8e000 */
[----:B------:R-:W-:-:S04]  /*5270*/  FSEL R146, R53, 1, P5 ;  /* 0x3f80000035927808 */ /* 0x000fc80002800000 */
[----:B------:R-:W-:Y:S01]  /*5280*/  @P5 FMUL R101, R101, 0.25 ;  /* 0x3e80000065655820 */ /* 0x000fe20000400000 */
[----:B------:R-:W-:Y:S01]  /*5290*/  FSETP.GT.AND P5, PT, R111, 8.50705917302346158658e+37, PT ;  /* 0x7e8000006f00780b */ /* 0x000fe20003fa4000 */
[----:B------:R-:W-:Y:S01]  /*52a0*/  @P1 FMUL R143, R143, 0.25 ;  /* 0x3e8000008f8f1820 */ /* 0x000fe20000400000 */
[----:B------:R-:W-:Y:S01]  /*52b0*/  FSEL R150, R53, 1, P1 ;  /* 0x3f80000035967808 */ /* 0x000fe20000800000 */
[----:B0-----:R-:W-:Y:S02]  /*52c0*/  FADD R4, R154, 0.0010000000474974513054 ;  /* 0x3a83126f9a047421 */ /* 0x001fe40000000000 */
[----:B------:R-:W-:Y:S02]  /*52d0*/  @!P6 FMUL R143, R143, 16777216 ;  /* 0x4b8000008f8fe820 */ /* 0x000fe40000400000 */
[----:B------:R-:W-:Y:S01]  /*52e0*/  @!P6 FMUL R150, R150, 16777216 ;  /* 0x4b8000009696e820 */ /* 0x000fe20000400000 */
[----:B-1----:R-:W-:Y:S01]  /*52f0*/  FSETP.GT.AND P6, PT, R114, 8.50705917302346158658e+37, PT ;  /* 0x7e8000007200780b */ /* 0x002fe20003fc4000 */
[----:B------:R-:W-:Y:S01]  /*5300*/  @!P2 FMUL R6, R6, 16777216 ;  /* 0x4b8000000606a820 */ /* 0x000fe20000400000 */
[----:B------:R-:W-:Y:S01]  /*5310*/  @!P2 FMUL R11, R11, 16777216 ;  /* 0x4b8000000b0ba820 */ /* 0x000fe20000400000 */
[C---:B------:R-:W-:Y:S01]  /*5320*/  FSETP.GEU.AND P2, PT, R111.reuse, 1.175494350822287508e-38, PT ;  /* 0x008000006f00780b */ /* 0x040fe20003f4e000 */
[----:B------:R-:W0:Y:S01]  /*5330*/  MUFU.SQRT R103, R4 ;  /* 0x0000000400677308 */ /* 0x000e220000002000 */
[----:B------:R-:W-:Y:S01]  /*5340*/  @P5 FMUL R111, R111, 0.25 ;  /* 0x3e8000006f6f5820 */ /* 0x000fe20000400000 */
[----:B------:R-:W-:-:S02]  /*5350*/  FSEL R148, R53, 1, P5 ;  /* 0x3f80000035947808 */ /* 0x000fc40002800000 */
[C---:B------:R-:W-:Y:S01]  /*5360*/  FSETP.GEU.AND P5, PT, R114.reuse, 1.175494350822287508e-38, PT ;  /* 0x008000007200780b */ /* 0x040fe20003fae000 */
[----:B------:R-:W-:Y:S01]  /*5370*/  @!P3 FMUL R95, R95, 16777216 ;  /* 0x4b8000005f5fb820 */ /* 0x000fe20000400000 */
[----:B------:R-:W-:Y:S01]  /*5380*/  @!P3 FMUL R147, R147, 16777216 ;  /* 0x4b8000009393b820 */ /* 0x000fe20000400000 */
[----:B------:R-:W-:Y:S02]  /*5390*/  FSEL R153, R53, 1, P6 ;  /* 0x3f80000035997808 */ /* 0x000fe40003000000 */
[----:B------:R-:W-:Y:S01]  /*53a0*/  ISETP.NE.AND P3, PT, R5, RZ, PT ;  /* 0x000000ff0500720c */ /* 0x000fe20003f65270 */
[----:B------:R-:W-:Y:S01]  /*53b0*/  @P6 FMUL R114, R114, 0.25 ;  /* 0x3e80000072726820 */ /* 0x000fe20000400000 */
[----:B------:R-:W-:Y:S01]  /*53c0*/  FADD R5, R155, 0.0010000000474974513054 ;  /* 0x3a83126f9b057421 */ /* 0x000fe20000000000 */
[----:B------:R-:W-:-:S03]  /*53d0*/  FSETP.GT.AND P6, PT, R7, 8.50705917302346158658e+37, PT ;  /* 0x7e8000000700780b */ /* 0x000fc60003fc4000 */
[----:B------:R-:W1:Y:S02]  /*53e0*/  MUFU.SQRT R110, R5 ;  /* 0x00000005006e7308 */ /* 0x000e640000002000 */
[----:B------:R-:W-:Y:S01]  /*53f0*/  @!P5 FMUL R114, R114, 16777216 ;  /* 0x4b8000007272d820 */ /* 0x000fe20000400000 */
[----:B------:R-:W-:Y:S01]  /*5400*/  @!P5 FMUL R153, R153, 16777216 ;  /* 0x4b8000009999d820 */ /* 0x000fe20000400000 */
[----:B0-----:R-:W-:Y:S02]  /*5410*/  FSETP.GT.AND P5, PT, R103, 8.50705917302346158658e+37, PT ;  /* 0x7e8000006700780b */ /* 0x001fe40003fa4000 */
[----:B------:R-:W-:Y:S02]  /*5420*/  FSETP.GEU.AND P1, PT, R7, 1.175494350822287508e-38, PT ;  /* 0x008000000700780b */ /* 0x000fe40003f2e000 */
[----:B------:R-:W-:Y:S02]  /*5430*/  FSEL R96, R53, 1, P6 ;  /* 0x3f80000035607808 */ /* 0x000fe40003000000 */
[----:B------:R-:W-:Y:S01]  /*5440*/  @P6 FMUL R7, R7, 0.25 ;  /* 0x3e80000007076820 */ /* 0x000fe20000400000 */
[----:B------:R-:W-:Y:S01]  /*5450*/  ISETP.NE.AND P6, PT, R10, RZ, PT ;  /* 0x000000ff0a00720c */ /* 0x000fe20003fc5270 */
[----:B------:R-:W-:Y:S01]  /*5460*/  @!P2 FMUL R111, R111, 16777216 ;  /* 0x4b8000006f6fa820 */ /* 0x000fe20000400000 */
[----:B------:R-:W-:Y:S01]  /*5470*/  @!P2 FMUL R148, R148, 16777216 ;  /* 0x4b8000009494a820 */ /* 0x000fe20000400000 */
[----:B------:R-:W-:-:S02]  /*5480*/  FSETP.GEU.AND P2, PT, R103, 1.175494350822287508e-38, PT ;  /* 0x008000006700780b */ /* 0x000fc40003f4e000 */
[----:B------:R-:W-:Y:S01]  /*5490*/  FSEL R134, R53, 1, P5 ;  /* 0x3f80000035867808 */ /* 0x000fe20002800000 */
[----:B------:R-:W-:Y:S01]  /*54a0*/  @P5 FMUL R103, R103, 0.25 ;  /* 0x3e80000067675820 */ /* 0x000fe20000400000 */
[----:B-1----:R-:W-:Y:S01]  /*54b0*/  FSETP.GT.AND P5, PT, R110, 8.50705917302346158658e+37, PT ;  /* 0x7e8000006e00780b */ /* 0x002fe20003fa4000 */
[----:B------:R-:W-:-:S04]  /*54c0*/  FADD R4, R152, 0.0010000000474974513054 ;  /* 0x3a83126f98047421 */ /* 0x000fc80000000000 */
[----:B------:R-:W0:Y:S01]  /*54d0*/  MUFU.SQRT R15, R4 ;  /* 0x00000004000f7308 */ /* 0x000e220000002000 */
[----:B------:R-:W-:Y:S01]  /*54e0*/  @!P6 FMUL R142, R142, 16777216 ;  /* 0x4b8000008e8ee820 */ /* 0x000fe20000400000 */
[----:B------:R-:W-:Y:S01]  /*54f0*/  @!P6 FMUL R149, R149, 16777216 ;  /* 0x4b8000009595e820 */ /* 0x000fe20000400000 */
[----:B------:R-:W-:Y:S01]  /*5500*/  FSETP.GT.AND P6, PT, R118, 8.50705917302346158658e+37, PT ;  /* 0x7e8000007600780b */ /* 0x000fe20003fc4000 */
[----:B------:R-:W-:Y:S01]  /*5510*/  @!P4 FMUL R101, R101, 16777216 ;  /* 0x4b8000006565c820 */ /* 0x000fe20000400000 */
[----:B------:R-:W-:Y:S01]  /*5520*/  @!P4 FMUL R146, R146, 16777216 ;  /* 0x4b8000009292c820 */ /* 0x000fe20000400000 */
[C---:B------:R-:W-:Y:S02]  /*5530*/  FSETP.GEU.AND P4, PT, R110.reuse, 1.175494350822287508e-38, PT ;  /* 0x008000006e00780b */ /* 0x040fe40003f8e000 */
[----:B------:R-:W-:Y:S01]  /*5540*/  @P5 FMUL R110, R110, 0.25 ;  /* 0x3e8000006e6e5820 */ /* 0x000fe20000400000 */
[----:B------:R-:W-:Y:S02]  /*5550*/  FSEL R131, R53, 1, P5 ;  /* 0x3f80000035837808 */ /* 0x000fe40002800000 */
[----:B------:R-:W-:Y:S01]  /*5560*/  FSETP.GEU.AND P5, PT, R118, 1.175494350822287508e-38, PT ;  /* 0x008000007600780b */ /* 0x000fe20003fae000 */
[----:B------:R-:W-:Y:S01]  /*5570*/  @!P1 FMUL R7, R7, 16777216 ;  /* 0x4b80000007079820 */ /* 0x000fe20000400000 */
[----:B------:R-:W-:Y:S01]  /*5580*/  @!P1 FMUL R96, R96, 16777216 ;  /* 0x4b80000060609820 */ /* 0x000fe20000400000 */
[----:B------:R-:W-:-:S02]  /*5590*/  FSEL R155, R53, 1, P6 ;  /* 0x3f800000359b7808 */ /* 0x000fc40003000000 */
[----:B0-----:R-:W-:Y:S01]  /*55a0*/  FSETP.GT.AND P1, PT, R15, 8.50705917302346158658e+37, PT ;  /* 0x7e8000000f00780b */ /* 0x001fe20003f24000 */
[----:B------:R-:W-:-:S03]  /*55b0*/  @P6 FMUL R118, R118, 0.25 ;  /* 0x3e80000076766820 */ /* 0x000fc60000400000 */
[----:B------:R-:W-:Y:S02]  /*55c0*/  FSEL R130, R53, 1, P1 ;  /* 0x3f80000035827808 */ /* 0x000fe40000800000 */
[----:B------:R-:W0:Y:S02]  /*55d0*/  MUFU.RCP R53, R7 ;  /* 0x0000000700357308 */ /* 0x000e240000001000 */
[----:B------:R-:W-:Y:S01]  /*55e0*/  @!P5 FMUL R118, R118, 16777216 ;  /* 0x4b8000007676d820 */ /* 0x000fe20000400000 */
[----:B------:R-:W-:Y:S01]  /*55f0*/  @!P5 FMUL R155, R155, 16777216 ;  /* 0x4b8000009b9bd820 */ /* 0x000fe20000400000 */
[----:B------:R-:W-:-:S04]  /*5600*/  ISETP.GE.AND P5, PT, R28, 0x100, PT ;  /* 0x000001001c00780c */ /* 0x000fc80003fa6270 */
[----:B------:R-:W-:-:S04]  /*5610*/  ISETP.LT.AND P5, PT, R17, 0xb, !P5 ;  /* 0x0000000b1100780c */ /* 0x000fc80006fa1270 */
[----:B------:R-:W-:Y:S02]  /*5620*/  ISETP.LT.AND P5, PT, R50, 0xb0, P5 ;  /* 0x000000b03200780c */ /* 0x000fe40002fa1270 */
[----:B------:R-:W-:Y:S01]  /*5630*/  IADD3 R5, R17, R52, RZ ;  /* 0x0000003411057210 */ /* 0x000fe20007ffe0ff */
[----:B0-----:R-:W-:Y:S02]  /*5640*/  FMUL R53, R53, R96 ;  /* 0x0000006035357220 */ /* 0x001fe40000400000 */
[----:B------:R0:W-:Y:S02]  /*5650*/  MUFU.RCP R96, R95 ;  /* 0x0000005f00607308 */ /* 0x0001e40000001000 */
[----:B------:R-:W-:-:S04]  /*5660*/  IMAD.WIDE R4, R5, 0x4, R2 ;  /* 0x0000000405047825 */ /* 0x000fc800078e0202 */
[----:B0-----:R-:W-:-:S06]  /*5670*/  IMAD.MOV.U32 R95, RZ, RZ, RZ ;  /* 0x000000ffff5f7224 */ /* 0x001fcc00078e00ff */
[----:B------:R-:W2:Y:S01]  /*5680*/  @P5 LDG.E.EL R95, desc[UR4][R4.64] ;  /* 0x00000004045f5981 */ /* 0x000ea2000c2e1900 */
[----:B------:R-:W-:Y:S01]  /*5690*/  @!P0 FMUL R14, R14, 16777216 ;  /* 0x4b8000000e0e8820 */ /* 0x000fe20000400000 */
[----:B------:R-:W-:Y:S01]  /*56a0*/  @!P2 FMUL R103, R103, 16777216 ;  /* 0x4b8000006767a820 */ /* 0x000fe20000400000 */
[----:B------:R-:W-:-:S04]  /*56b0*/  @!P2 FMUL R134, R134, 16777216 ;  /* 0x4b8000008686a820 */ /* 0x000fc80000400000 */
[----:B------:R-:W0:Y:S01]  /*56c0*/  MUFU.RCP R14, R14 ;  /* 0x0000000e000e7308 */ /* 0x000e220000001000 */
[----:B------:R-:W-:Y:S01]  /*56d0*/  ISETP.NE.AND P2, PT, R156, RZ, PT ;  /* 0x000000ff9c00720c */ /* 0x000fe20003f45270 */
[----:B------:R-:W-:Y:S01]  /*56e0*/  @!P0 FMUL R145, R145, 16777216 ;  /* 0x4b80000091918820 */ /* 0x000fe20000400000 */
[----:B------:R-:W-:-:S05]  /*56f0*/  IMAD.IADD R7, R25, 0x1, R40 ;  /* 0x0000000119077824 */ /* 0x000fca00078e0228 */
[----:B------:R1:W3:Y:S01]  /*5700*/  MUFU.RCP R10, R6 ;  /* 0x00000006000a7308 */ /* 0x0002e20000001000 */
[----:B0-----:R-:W-:Y:S01]  /*5710*/  FMUL R145, R14, R145 ;  /* 0x000000910e917220 */ /* 0x001fe20000400000 */
[----:B------:R-:W-:Y:S02]  /*5720*/  IMAD.MOV.U32 R14, RZ, RZ, RZ ;  /* 0x000000ffff0e7224 */ /* 0x000fe400078e00ff */
[----:B-1----:R-:W-:Y:S01]  /*5730*/  IMAD.WIDE R6, R7, 0x4, R2 ;  /* 0x0000000407067825 */ /* 0x002fe200078e0202 */
[----:B--2---:R-:W-:Y:S02]  /*5740*/  SEL R95, R95, RZ, P5 ;  /* 0x000000ff5f5f7207 */ /* 0x004fe40002800000 */
[----:B------:R-:W-:-:S13]  /*5750*/  ISETP.LT.AND P5, PT, R25, 0xb, P2 ;  /* 0x0000000b1900780c */ /* 0x000fda00017a1270 */
[----:B------:R-:W2:Y:S01]  /*5760*/  @P5 LDG.E.EL R14, desc[UR4][R6.64] ;  /* 0x00000004060e5981 */ /* 0x000ea2000c2e1900 */
[----:B------:R-:W-:-:S04]  /*5770*/  IMAD.IADD R5, R33, 0x1, R40 ;  /* 0x0000000121057824 */ /* 0x000fc800078e0228 */
[----:B------:R-:W-:Y:S01]  /*5780*/  IMAD.WIDE R4, R5, 0x4, R2 ;  /* 0x0000000405047825 */ /* 0x000fe200078e0202 */
[----:B--2---:R-:W-:Y:S02]  /*5790*/  SEL R50, R14, RZ, P5 ;  /* 0x000000ff0e327207 */ /* 0x004fe40002800000 */
[----:B------:R-:W-:Y:S01]  /*57a0*/  ISETP.LT.AND P5, PT, R33, 0xb, P2 ;  /* 0x0000000b2100780c */ /* 0x000fe200017a1270 */
[----:B------:R-:W-:-:S12]  /*57b0*/  HFMA2.MMA R14, -RZ, RZ, 0, 0 ;  /* 0x00000000ff0e7435 */ /* 0x000fd800000001ff */
[----:B------:R-:W2:Y:S01]  /*57c0*/  @P5 LDG.E.EL R14, desc[UR4][R4.64] ;  /* 0x00000004040e5981 */ /* 0x000ea2000c2e1900 */
[----:B---3--:R-:W-:Y:S02]  /*57d0*/  FMUL R10, R10, R11 ;  /* 0x0000000b0a0a7220 */ /* 0x008fe40000400000 */
[----:B------:R-:W0:Y:S08]  /*57e0*/  MUFU.RCP R11, R138 ;  /* 0x0000008a000b7308 */ /* 0x000e300000001000 */
[----:B------:R-:W1:Y:S01]  /*57f0*/  MUFU.RCP R101, R101 ;  /* 0x0000006500657308 */ /* 0x000e620000001000 */
[----:B0-----:R-:W-:-:S07]  /*5800*/  FMUL R11, R11, R12 ;  /* 0x0000000c0b0b7220 */ /* 0x001fce0000400000 */
[----:B------:R1:W-:Y:S01]  /*5810*/  MUFU.RCP R12, R139 ;  /* 0x0000008b000c7308 */ /* 0x0003e20000001000 */
[----:B------:R-:W-:Y:S02]  /*5820*/  IMAD.IADD R7, R29, 0x1, R40 ;  /* 0x000000011d077824 */ /* 0x000fe400078e0228 */
[----:B-1----:R-:W-:Y:S02]  /*5830*/  FMUL R139, R101, R146 ;  /* 0x00000092658b7220 */ /* 0x002fe40000400000 */
[----:B------:R-:W-:Y:S01]  /*5840*/  IMAD.WIDE R6, R7, 0x4, R2 ;  /* 0x0000000407067825 */ /* 0x000fe200078e0202 */
[----:B--2---:R-:W-:Y:S02]  /*5850*/  SEL R101, R14, RZ, P5 ;  /* 0x000000ff0e657207 */ /* 0x004fe40002800000 */
[----:B------:R-:W-:Y:S01]  /*5860*/  ISETP.LT.AND P5, PT, R29, 0xb, P2 ;  /* 0x0000000b1d00780c */ /* 0x000fe200017a1270 */
[----:B------:R-:W-:-:S12]  /*5870*/  IMAD.MOV.U32 R14, RZ, RZ, RZ ;  /* 0x000000ffff0e7224 */ /* 0x000fd800078e00ff */
[----:B------:R-:W2:Y:S01]  /*5880*/  @P5 LDG.E.EL R14, desc[UR4][R6.64] ;  /* 0x00000004060e5981 */ /* 0x000ea2000c2e1900 */
[----:B------:R-:W0:Y:S01]  /*5890*/  MUFU.RCP R103, R103 ;  /* 0x0000006700677308 */ /* 0x000e220000001000 */
[----:B------:R-:W-:-:S04]  /*58a0*/  IMAD.IADD R5, R17, 0x1, R40 ;  /* 0x0000000111057824 */ /* 0x000fc800078e0228 */
[----:B------:R-:W-:-:S04]  /*58b0*/  IMAD.WIDE R4, R5, 0x4, R2 ;  /* 0x0000000405047825 */ /* 0x000fc800078e0202 */
[----:B0-----:R-:W-:Y:S01]  /*58c0*/  FMUL R134, R103, R134 ;  /* 0x0000008667867220 */ /* 0x001fe20000400000 */
[----:B------:R-:W-:Y:S02]  /*58d0*/  FSETP.GEU.AND P6, PT, R15, 1.175494350822287508e-38, PT ;  /* 0x008000000f00780b */ /* 0x000fe40003fce000 */
[----:B--2---:R-:W-:Y:S02]  /*58e0*/  SEL R103, R14, RZ, P5 ;  /* 0x000000ff0e677207 */ /* 0x004fe40002800000 */
[----:B------:R-:W-:Y:S01]  /*58f0*/  ISETP.LT.AND P5, PT, R17, 0xb, P2 ;  /* 0x0000000b1100780c */ /* 0x000fe200017a1270 */
[----:B------:R-:W-:-:S12]  /*5900*/  IMAD.MOV.U32 R14, RZ, RZ, RZ ;  /* 0x000000ffff0e7224 */ /* 0x000fd800078e00ff */
[----:B------:R-:W2:Y:S01]  /*5910*/  @P5 LDG.E.EL R14, desc[UR4][R4.64] ;  /* 0x00000004040e5981 */ /* 0x000ea2000c2e1900 */
[----:B------:R-:W-:-:S04]  /*5920*/  @P1 FMUL R15, R15, 0.25 ;  /* 0x3e8000000f0f1820 */ /* 0x000fc80000400000 */
[----:B------:R-:W-:-:S06]  /*5930*/  @!P6 FMUL R15, R15, 16777216 ;  /* 0x4b8000000f0fe820 */ /* 0x000fcc0000400000 */
[----:B------:R-:W0:Y:S01]  /*5940*/  MUFU.RCP R15, R15 ;  /* 0x0000000f000f7308 */ /* 0x000e220000001000 */
[----:B------:R-:W-:Y:S01]  /*5950*/  ISETP.NE.AND P1, PT, R159, RZ, PT ;  /* 0x000000ff9f00720c */ /* 0x000fe20003f25270 */
[----:B------:R-:W-:Y:S01]  /*5960*/  @!P6 FMUL R130, R130, 16777216 ;  /* 0x4b8000008282e820 */ /* 0x000fe20000400000 */
[----:B------:R-:W-:-:S03]  /*5970*/  IMAD.MOV.U32 R6, RZ, RZ, RZ ;  /* 0x000000ffff067224 */ /* 0x000fc600078e00ff */
[----:B0-----:R-:W-:Y:S01]  /*5980*/  FMUL R130, R15, R130 ;  /* 0x000000820f827220 */ /* 0x001fe20000400000 */
[----:B------:R-:W-:Y:S02]  /*5990*/  IADD3 R15, R25, R34, RZ ;  /* 0x00000022190f7210 */ /* 0x000fe40007ffe0ff */
[----:B--2---:R-:W-:Y:S02]  /*59a0*/  SEL R52, R14, RZ, P5 ;  /* 0x000000ff0e347207 */ /* 0x004fe40002800000 */
[----:B------:R-:W-:Y:S01]  /*59b0*/  ISETP.LT.AND P5, PT, R25, 0xb, P1 ;  /* 0x0000000b1900780c */ /* 0x000fe20000fa1270 */
[----:B------:R-:W-:-:S12]  /*59c0*/  IMAD.WIDE R14, R15, 0x4, R2 ;  /* 0x000000040f0e7825 */ /* 0x000fd800078e0202 */
[----:B------:R-:W2:Y:S01]  /*59d0*/  @P5 LDG.E.EL R6, desc[UR4][R14.64] ;  /* 0x000000040e065981 */ /* 0x000ea2000c2e1900 */
[----:B------:R-:W-:-:S06]  /*59e0*/  @!P4 FMUL R110, R110, 16777216 ;  /* 0x4b8000006e6ec820 */ /* 0x000fcc0000400000 */
[----:B------:R-:W0:Y:S01]  /*59f0*/  MUFU.RCP R110, R110 ;  /* 0x0000006e006e7308 */ /* 0x000e220000001000 */
[----:B------:R-:W-:Y:S01]  /*5a00*/  @!P4 FMUL R131, R131, 16777216 ;  /* 0x4b8000008383c820 */ /* 0x000fe20000400000 */
[C---:B------:R-:W-:Y:S02]  /*5a10*/  IMAD.IADD R7, R33.reuse, 0x1, R34 ;  /* 0x0000000121077824 */ /* 0x040fe400078e0222 */
[----:B------:R-:W-:Y:S02]  /*5a20*/  IMAD.MOV.U32 R4, RZ, RZ, RZ ;  /* 0x000000ffff047224 */ /* 0x000fe400078e00ff */
[----:B0-----:R-:W-:Y:S01]  /*5a30*/  FMUL R141, R110, R131 ;  /* 0x000000836e8d7220 */ /* 0x001fe20000400000 */
[----:B--2---:R-:W-:Y:S02]  /*5a40*/  SEL R110, R6, RZ, P5 ;  /* 0x000000ff066e7207 */ /* 0x004fe40002800000 */
[----:B------:R-:W-:Y:S01]  /*5a50*/  ISETP.LT.AND P5, PT, R33, 0xb, P1 ;  /* 0x0000000b2100780c */ /* 0x000fe20000fa1270 */
[----:B------:R-:W-:-:S12]  /*5a60*/  IMAD.WIDE R6, R7, 0x4, R2 ;  /* 0x0000000407067825 */ /* 0x000fd800078e0202 */
[----:B------:R-:W2:Y:S01]  /*5a70*/  @P5 LDG.E.EL R4, desc[UR4][R6.64] ;  /* 0x0000000406045981 */ /* 0x000ea2000c2e1900 */
[----:B------:R-:W0:Y:S01]  /*5a80*/  MUFU.RCP R111, R111 ;  /* 0x0000006f006f7308 */ /* 0x000e220000001000 */
[----:B------:R-:W-:Y:S01]  /*5a90*/  IMAD.IADD R5, R29, 0x1, R34 ;  /* 0x000000011d057824 */ /* 0x000fe200078e0222 */
[----:B------:R-:W-:Y:S01]  /*5aa0*/  MOV R40, RZ ;  /* 0x000000ff00287202 */ /* 0x000fe20000000f00 */
[----:B0-----:R-:W-:Y:S01]  /*5ab0*/  FMUL R148, R111, R148 ;  /* 0x000000946f947220 */ /* 0x001fe20000400000 */
[----:B--2---:R-:W-:Y:S02]  /*5ac0*/  SEL R111, R4, RZ, P5 ;  /* 0x000000ff046f7207 */ /* 0x004fe40002800000 */
[----:B------:R-:W-:Y:S01]  /*5ad0*/  ISETP.LT.AND P5, PT, R29, 0xb, P1 ;  /* 0x0000000b1d00780c */ /* 0x000fe20000fa1270 */
[----:B------:R-:W-:-:S12]  /*5ae0*/  IMAD.WIDE R4, R5, 0x4, R2 ;  /* 0x0000000405047825 */ /* 0x000fd800078e0202 */
[----:B------:R-:W2:Y:S01]  /*5af0*/  @P5 LDG.E.EL R40, desc[UR4][R4.64] ;  /* 0x0000000404285981 */ /* 0x000ea2000c2e1900 */
[----:B------:R-:W-:Y:S02]  /*5b00*/  IMAD.IADD R15, R17, 0x1, R34 ;  /* 0x00000001110f7824 */ /* 0x000fe400078e0222 */
[----:B------:R-:W-:Y:S02]  /*5b10*/  IMAD.MOV.U32 R14, RZ, RZ, RZ ;  /* 0x000000ffff0e7224 */ /* 0x000fe400078e00ff */
[----:B------:R-:W-:Y:S01]  /*5b20*/  IMAD.WIDE R6, R15, 0x4, R2 ;  /* 0x000000040f067825 */ /* 0x000fe200078e0202 */
[----:B--2---:R-:W-:Y:S02]  /*5b30*/  SEL R131, R40, RZ, P5 ;  /* 0x000000ff28837207 */ /* 0x004fe40002800000 */
[----:B------:R-:W-:-:S13]  /*5b40*/  ISETP.LT.AND P5, PT, R17, 0xb, P1 ;  /* 0x0000000b1100780c */ /* 0x000fda0000fa1270 */
[----:B------:R-:W2:Y:S01]  /*5b50*/  @P5 LDG.E.EL R14, desc[UR4][R6.64] ;  /* 0x00000004060e5981 */ /* 0x000ea2000c2e1900 */
[----:B------:R-:W-:Y:S01]  /*5b60*/  ISETP.NE.AND P0, PT, R158, RZ, PT ;  /* 0x000000ff9e00720c */ /* 0x000fe20003f05270 */
[----:B------:R-:W-:-:S04]  /*5b70*/  IMAD.IADD R15, R25, 0x1, R32 ;  /* 0x00000001190f7824 */ /* 0x000fc800078e0220 */
[----:B------:R-:W-:Y:S01]  /*5b80*/  IMAD.WIDE R4, R15, 0x4, R2 ;  /* 0x000000040f047825 */ /* 0x000fe200078e0202 */
[----:B--2---:R-:W-:Y:S02]  /*5b90*/  SEL R34, R14, RZ, P5 ;  /* 0x000000ff0e227207 */ /* 0x004fe40002800000 */
[----:B------:R-:W-:Y:S01]  /*5ba0*/  ISETP.LT.AND P5, PT, R25, 0xb, P0 ;  /* 0x0000000b1900780c */ /* 0x000fe200007a1270 */
[----:B------:R-:W-:-:S12]  /*5bb0*/  IMAD.MOV.U32 R14, RZ, RZ, RZ ;  /* 0x000000ffff0e7224 */ /* 0x000fd800078e00ff */
[----:B------:R-:W2:Y:S01]  /*5bc0*/  @P5 LDG.E.EL R14, desc[UR4][R4.64] ;  /* 0x00000004040e5981 */ /* 0x000ea2000c2e1900 */
[----:B------:R-:W-:-:S05]  /*5bd0*/  IADD3 R15, R33, R32, RZ ;  /* 0x00000020210f7210 */ /* 0x000fca0007ffe0ff */
[----:B------:R-:W-:Y:S01]  /*5be0*/  IMAD.WIDE R6, R15, 0x4, R2 ;  /* 0x000000040f067825 */ /* 0x000fe200078e0202 */
[----:B------:R-:W0:Y:S01]  /*5bf0*/  MUFU.RCP R114, R114 ;  /* 0x0000007200727308 */ /* 0x000e220000001000 */
[----:B--2---:R-:W-:Y:S02]  /*5c00*/  SEL R40, R14, RZ, P5 ;  /* 0x000000ff0e287207 */ /* 0x004fe40002800000 */
[----:B------:R-:W-:Y:S01]  /*5c10*/  ISETP.LT.AND P5, PT, R33, 0xb, P0 ;  /* 0x0000000b2100780c */ /* 0x000fe200007a1270 */
[----:B------:R-:W-:-:S12]  /*5c20*/  IMAD.MOV.U32 R14, RZ, RZ, RZ ;  /* 0x000000ffff0e7224 */ /* 0x000fd800078e00ff */
[----:B------:R-:W2:Y:S01]  /*5c30*/  @P5 LDG.E.EL R14, desc[UR4][R6.64] ;  /* 0x00000004060e5981 */ /* 0x000ea2000c2e1900 */
[----:B------:R-:W1:Y:S01]  /*5c40*/  MUFU.RCP R118, R118 ;  /* 0x0000007600767308 */ /* 0x000e620000001000 */
[----:B------:R-:W-:Y:S01]  /*5c50*/  @!P3 FMUL R144, R144, 16777216 ;  /* 0x4b8000009090b820 */ /* 0x000fe20000400000 */
[----:B------:R-:W-:Y:S01]  /*5c60*/  @!P3 FMUL R151, R151, 16777216 ;  /* 0x4b8000009797b820 */ /* 0x000fe20000400000 */
[----:B------:R-:W-:Y:S01]  /*5c70*/  ISETP.NE.AND P3, PT, R157, RZ, PT ;  /* 0x000000ff9d00720c */ /* 0x000fe20003f65270 */
[----:B0-----:R-:W-:Y:S01]  /*5c80*/  FMUL R138, R114, R153 ;  /* 0x00000099728a7220 */ /* 0x001fe20000400000 */
[----:B------:R-:W-:Y:S01]  /*5c90*/  FADD R121, R121, -R122 ;  /* 0x8000007a79797221 */ /* 0x000fe20000000000 */
[----:B------:R-:W-:Y:S01]  /*5ca0*/  FADD R126, R126, -R129 ;  /* 0x800000817e7e7221 */ /* 0x000fe20000000000 */
[----:B------:R-:W-:Y:S01]  /*5cb0*/  FADD R105, R105, -R132 ;  /* 0x8000008469697221 */ /* 0x000fe20000000000 */
[----:B------:R-:W-:Y:S01]  /*5cc0*/  FADD R135, R135, -R136 ;  /* 0x8000008887877221 */ /* 0x000fe20000000000 */
[----:B------:R-:W-:Y:S01]  /*5cd0*/  FMUL R121, R134, R121 ;  /* 0x0000007986797220 */ /* 0x000fe20000400000 */
[----:B------:R-:W-:Y:S01]  /*5ce0*/  FMUL R126, R141, R126 ;  /* 0x0000007e8d7e7220 */ /* 0x000fe20000400000 */
[----:B-1----:R-:W-:Y:S01]  /*5cf0*/  FMUL R114, R118, R155 ;  /* 0x0000009b76727220 */ /* 0x002fe20000400000 */
[----:B------:R-:W-:-:S03]  /*5d00*/  FMUL R135, R130, R135 ;  /* 0x0000008782877220 */ /* 0x000fc60000400000 */
[----:B------:R-:W-:Y:S01]  /*5d10*/  FMUL R105, R114, R105 ;  /* 0x0000006972697220 */ /* 0x000fe20000400000 */
[----:B------:R-:W-:Y:S01]  /*5d20*/  FFMA R121, R123, R121, R124 ;  /* 0x000000797b797223 */ /* 0x000fe2000000007c */
[----:B------:R-:W-:Y:S01]  /*5d30*/  FFMA R126, R128, R126, R127 ;  /* 0x0000007e807e7223 */ /* 0x000fe2000000007f */
[----:B------:R-:W-:Y:S01]  /*5d40*/  FFMA R8, R8, R135, R9 ;  /* 0x0000008708087223 */ /* 0x000fe20000000009 */
[----:B------:R-:W-:Y:S01]  /*5d50*/  FFMA R105, R107, R105, R106 ;  /* 0x000000696b697223 */ /* 0x000fe2000000006a */
[----:B------:R-:W-:Y:S01]  /*5d60*/  ISETP.NE.AND P6, PT, R137, RZ, PT ;  /* 0x000000ff8900720c */ /* 0x000fe20003fc5270 */
[----:B------:R-:W-:Y:S01]  /*5d70*/  @P3 FADD R37, R120, R121 ;  /* 0x0000007978253221 */ /* 0x000fe20000000000 */
[----:B------:R-:W-:Y:S01]  /*5d80*/  @P3 FADD R35, R125, R126 ;  /* 0x0000007e7d233221 */ /* 0x000fe20000000000 */
[----:B------:R-:W-:Y:S01]  /*5d90*/  @P3 FADD R36, R104, R105 ;  /* 0x0000006968243221 */ /* 0x000fe20000000000 */
[----:B------:R-:W-:Y:S01]  /*5da0*/  @P3 FADD R38, R133, R8 ;  /* 0x0000000885263221 */ /* 0x000fe20000000000 */
[----:B------:R-:W-:Y:S01]  /*5db0*/  ISETP.GE.U32.AND P3, PT, R85, 0xb, PT ;  /* 0x0000000b5500780c */ /* 0x000fe20003f66070 */
[----:B------:R-:W-:Y:S01]  /*5dc0*/  FADD R90, R91, -R90 ;  /* 0x8000005a5b5a7221 */ /* 0x000fe20000000000 */
[----:B------:R-:W-:Y:S01]  /*5dd0*/  FADD R99, R102, -R99 ;  /* 0x8000006366637221 */ /* 0x000fe20000000000 */
[----:B------:R-:W-:Y:S01]  /*5de0*/  FADD R113, R116, -R113 ;  /* 0x8000007174717221 */ /* 0x000fe20000000000 */
[----:B------:R-:W-:Y:S01]  /*5df0*/  FADD R88, R89, -R88 ;  /* 0x8000005859587221 */ /* 0x000fe20000000000 */
[----:B------:R-:W-:-:S02]  /*5e00*/  IMAD.IADD R15, R29, 0x1, R32 ;  /* 0x000000011d0f7824 */ /* 0x000fc400078e0220 */
[----:B------:R-:W-:Y:S01]  /*5e10*/  FMUL R90, R139, R90 ;  /* 0x0000005a8b5a7220 */ /* 0x000fe20000400000 */
[----:B------:R-:W-:Y:S01]  /*5e20*/  FMUL R99, R148, R99 ;  /* 0x0000006394637220 */ /* 0x000fe20000400000 */
[----:B------:R-:W-:Y:S01]  /*5e30*/  FMUL R113, R138, R113 ;  /* 0x000000718a717220 */ /* 0x000fe20000400000 */
[----:B------:R-:W-:Y:S01]  /*5e40*/  FMUL R88, R145, R88 ;  /* 0x0000005891587220 */ /* 0x000fe20000400000 */
[----:B------:R-:W-:-:S04]  /*5e50*/  IMAD.WIDE R4, R15, 0x4, R2 ;  /* 0x000000040f047825 */ /* 0x000fc800078e0202 */
[----:B------:R-:W-:Y:S01]  /*5e60*/  FFMA R93, R94, R90, R93 ;  /* 0x0000005a5e5d7223 */ /* 0x000fe2000000005d */
[----:B------:R-:W-:Y:S01]  /*5e70*/  FFMA R97, R100, R99, R97 ;  /* 0x0000006364617223 */ /* 0x000fe20000000061 */
[----:B------:R-:W-:Y:S01]  /*5e80*/  FFMA R112, R112, R113, R117 ;  /* 0x0000007170707223 */ /* 0x000fe20000000075 */
[----:B------:R-:W-:Y:S01]  /*5e90*/  FFMA R87, R87, R88, R86 ;  /* 0x0000005857577223 */ /* 0x000fe20000000056 */
[----:B------:R-:W-:Y:S01]  /*5ea0*/  @!P3 FADD R26, R92, R93 ;  /* 0x0000005d5c1ab221 */ /* 0x000fe20000000000 */
[----:B------:R-:W-:Y:S01]  /*5eb0*/  @!P3 FADD R20, R98, R97 ;  /* 0x000000616214b221 */ /* 0x000fe20000000000 */
[----:B------:R-:W-:Y:S01]  /*5ec0*/  @!P3 FADD R16, R115, R112 ;  /* 0x000000707310b221 */ /* 0x000fe20000000000 */
[----:B------:R-:W-:Y:S01]  /*5ed0*/  @!P3 FADD R19, R84, R87 ;  /* 0x000000575413b221 */ /* 0x000fe20000000000 */
[----:B------:R-:W-:Y:S01]  /*5ee0*/  ISETP.LT.AND P3, PT, R17, 0xb, P0 ;  /* 0x0000000b1100780c */ /* 0x000fe20000761270 */
[----:B------:R-:W-:Y:S01]  /*5ef0*/  FMUL R12, R12, R13 ;  /* 0x0000000d0c0c7220 */ /* 0x000fe20000400000 */
[----:B------:R-:W0:Y:S01]  /*5f00*/  MUFU.RCP R142, R142 ;  /* 0x0000008e008e7308 */ /* 0x000e220000001000 */
[----:B------:R-:W-:Y:S01]  /*5f10*/  FADD R48, R48, -R51 ;  /* 0x8000003330307221 */ /* 0x000fe20000000000 */
[----:B------:R-:W-:Y:S01]  /*5f20*/  FADD R59, R62, -R59 ;  /* 0x8000003b3e3b7221 */ /* 0x000fe20000000000 */
[----:B------:R-:W-:Y:S01]  /*5f30*/  FADD R60, R63, -R60 ;  /* 0x8000003c3f3c7221 */ /* 0x000fe20000000000 */
[----:B------:R-:W-:Y:S01]  /*5f40*/  FADD R49, R49, -R46 ;  /* 0x8000002e31317221 */ /* 0x000fe20000000000 */
[----:B------:R-:W-:Y:S01]  /*5f50*/  ISETP.NE.AND P4, PT, R140, RZ, PT ;  /* 0x000000ff8c00720c */ /* 0x000fe20003f85270 */
[----:B------:R-:W-:Y:S01]  /*5f60*/  FMUL R96, R96, R147 ;  /* 0x0000009360607220 */ /* 0x000fe20000400000 */
[----:B------:R-:W-:Y:S01]  /*5f70*/  FADD R73, R72, -R73 ;  /* 0x8000004948497221 */ /* 0x000fe20000000000 */
[----:B--2---:R-:W-:Y:S01]  /*5f80*/  SEL R137, R14, RZ, P5 ;  /* 0x000000ff0e897207 */ /* 0x004fe20002800000 */
[----:B------:R-:W1:Y:S01]  /*5f90*/  MUFU.RCP R144, R144 ;  /* 0x0000009000907308 */ /* 0x000e620000001000 */
[----:B------:R-:W-:Y:S01]  /*5fa0*/  ISETP.LT.AND P5, PT, R29, 0xb, P0 ;  /* 0x0000000b1d00780c */ /* 0x000fe200007a1270 */
[----:B------:R-:W-:-:S02]  /*5fb0*/  IMAD.MOV.U32 R14, RZ, RZ, RZ ;  /* 0x000000ffff0e7224 */ /* 0x000fc400078e00ff */
[----:B------:R-:W-:Y:S01]  /*5fc0*/  FADD R76, R79, -R76 ;  /* 0x8000004c4f4c7221 */ /* 0x000fe20000000000 */
[----:B------:R-:W-:Y:S01]  /*5fd0*/  FADD R82, R83, -R82 ;  /* 0x8000005253527221 */ /* 0x000fe20000000000 */
[----:B------:R-:W-:Y:S01]  /*5fe0*/  FADD R68, R68, -R67 ;  /* 0x8000004344447221 */ /* 0x000fe20000000000 */
[----:B------:R-:W2:Y:S07]  /*5ff0*/  LDC.64 R8, c[0x0][0x280] ;  /* 0x0000a000ff087b82 */ /* 0x000eae0000000a00 */
[----:B------:R3:W4:Y:S02]  /*6000*/  @P5 LDG.E.EL R14, desc[UR4][R4.64] ;  /* 0x00000004040e5981 */ /* 0x000724000c2e1900 */
[----:B---3--:R-:W-:Y:S01]  /*6010*/  HFMA2.MMA R4, -RZ, RZ, 0, 0 ;  /* 0x00000000ff047435 */ /* 0x008fe200000001ff */
[----:B------:R-:W-:-:S04]  /*6020*/  IMAD.IADD R5, R17, 0x1, R32 ;  /* 0x0000000111057824 */ /* 0x000fc800078e0220 */
[----:B------:R-:W-:-:S05]  /*6030*/  IMAD.WIDE R2, R5, 0x4, R2 ;  /* 0x0000000405027825 */ /* 0x000fca00078e0202 */
[----:B------:R-:W3:Y:S01]  /*6040*/  @P3 LDG.E.EL R4, desc[UR4][R2.64] ;  /* 0x0000000402043981 */ /* 0x000ee2000c2e1900 */
[----:B------:R-:W5:Y:S01]  /*6050*/  MUFU.RCP R13, R143 ;  /* 0x0000008f000d7308 */ /* 0x000f620000001000 */
[----:B------:R-:W-:Y:S01]  /*6060*/  FMUL R11, R11, R48 ;  /* 0x000000300b0b7220 */ /* 0x000fe20000400000 */
[----:B------:R-:W-:Y:S01]  /*6070*/  FMUL R12, R12, R59 ;  /* 0x0000003b0c0c7220 */ /* 0x000fe20000400000 */
[----:B------:R-:W-:Y:S01]  /*6080*/  FMUL R10, R10, R49 ;  /* 0x000000310a0a7220 */ /* 0x000fe20000400000 */
[----:B0-----:R-:W-:Y:S01]  /*6090*/  FMUL R149, R142, R149 ;  /* 0x000000958e957220 */ /* 0x001fe20000400000 */
[----:B-1----:R-:W-:Y:S01]  /*60a0*/  FMUL R151, R144, R151 ;  /* 0x0000009790977220 */ /* 0x002fe20000400000 */
[----:B------:R-:W-:Y:S01]  /*60b0*/  FFMA R44, R47, R11, R44 ;  /* 0x0000000b2f2c7223 */ /* 0x000fe2000000002c */
[----:B------:R-:W-:Y:S01]  /*60c0*/  FFMA R61, R61, R12, R54 ;  /* 0x0000000c3d3d7223 */ /* 0x000fe20000000036 */
[----:B-----5:R-:W-:-:S04]  /*60d0*/  FMUL R13, R13, R150 ;  /* 0x000000960d0d7220 */ /* 0x020fc80000400000 */
[----:B------:R-:W-:Y:S01]  /*60e0*/  FMUL R13, R13, R60 ;  /* 0x0000003c0d0d7220 */ /* 0x000fe20000400000 */
[----:B------:R-:W-:-:S03]  /*60f0*/  FFMA R10, R45, R10, R42 ;  /* 0x0000000a2d0a7223 */ /* 0x000fc6000000002a */
[----:B------:R-:W-:Y:S01]  /*6100*/  FFMA R58, R58, R13, R57 ;  /* 0x0000000d3a3a7223 */ /* 0x000fe20000000039 */
[----:B------:R-:W-:Y:S01]  /*6110*/  FMUL R73, R96, R73 ;  /* 0x0000004960497220 */ /* 0x000fe20000400000 */
[----:B------:R-:W-:Y:S01]  /*6120*/  FMUL R76, R149, R76 ;  /* 0x0000004c954c7220 */ /* 0x000fe20000400000 */
[----:B------:R-:W-:Y:S01]  /*6130*/  FMUL R82, R151, R82 ;  /* 0x0000005297527220 */ /* 0x000fe20000400000 */
[----:B------:R-:W-:Y:S01]  /*6140*/  FMUL R53, R53, R68 ;  /* 0x0000004435357220 */ /* 0x000fe20000400000 */
[----:B------:R-:W-:Y:S01]  /*6150*/  FFMA R70, R71, R73, R70 ;  /* 0x0000004947467223 */ /* 0x000fe20000000046 */
[----:B------:R-:W-:Y:S01]  /*6160*/  FFMA R74, R77, R76, R74 ;  /* 0x0000004c4d4a7223 */ /* 0x000fe2000000004a */
[----:B------:R-:W-:Y:S01]  /*6170*/  FFMA R81, R81, R82, R80 ;  /* 0x0000005251517223 */ /* 0x000fe20000000050 */
[----:B------:R-:W-:Y:S01]  /*6180*/  FFMA R53, R66, R53, R65 ;  /* 0x0000003542357223 */ /* 0x000fe20000000041 */
[----:B------:R-:W-:Y:S01]  /*6190*/  @P4 FADD R18, R69, R70 ;  /* 0x0000004645124221 */ /* 0x000fe20000000000 */
[----:B------:R-:W-:Y:S01]  /*61a0*/  @P4 FADD R24, R75, R74 ;  /* 0x0000004a4b184221 */ /* 0x000fe20000000000 */
[----:B------:R-:W-:Y:S01]  /*61b0*/  @P4 FADD R0, R78, R81 ;  /* 0x000000514e004221 */ /* 0x000fe20000000000 */
[----:B------:R-:W-:Y:S01]  /*61c0*/  @P4 FADD R22, R64, R53 ;  /* 0x0000003540164221 */ /* 0x000fe20000000000 */
[----:B------:R-:W-:-:S04]  /*61d0*/  ISETP.GE.AND P4, PT, R33, 0xb, PT ;  /* 0x0000000b2100780c */ /* 0x000fc80003f86270 */
[----:B------:R-:W-:Y:S02]  /*61e0*/  FSEL R22, R119, R22, !P4 ;  /* 0x0000001677167208 */ /* 0x000fe40006000000 */
[----:B------:R-:W-:Y:S02]  /*61f0*/  FSEL R18, R101, R18, !P4 ;  /* 0x0000001265127208 */ /* 0x000fe40006000000 */
[----:B------:R-:W-:Y:S02]  /*6200*/  FSEL R24, R111, R24, !P4 ;  /* 0x000000186f187208 */ /* 0x000fe40006000000 */
[----:B------:R-:W-:Y:S02]  /*6210*/  FSEL R0, R137, R0, !P4 ;  /* 0x0000000089007208 */ /* 0x000fe40006000000 */
[----:B----4-:R-:W-:Y:S02]  /*6220*/  SEL R15, R14, RZ, P5 ;  /* 0x000000ff0e0f7207 */ /* 0x010fe40002800000 */
[----:B------:R-:W-:-:S13]  /*6230*/  ISETP.GE.U32.AND P5, PT, R39, 0xb, PT ;  /* 0x0000000b2700780c */ /* 0x000fda0003fa6070 */
[----:B------:R-:W-:Y:S01]  /*6240*/  @!P5 FADD R27, R43, R44 ;  /* 0x0000002c2b1bd221 */ /* 0x000fe20000000000 */
[----:B------:R-:W-:Y:S01]  /*6250*/  @!P5 FADD R23, R56, R61 ;  /* 0x0000003d3817d221 */ /* 0x000fe20000000000 */
[----:B------:R-:W-:Y:S01]  /*6260*/  @!P5 FADD R21, R55, R58 ;  /* 0x0000003a3715d221 */ /* 0x000fe20000000000 */
[----:B------:R-:W-:Y:S01]  /*6270*/  @!P5 FADD R30, R41, R10 ;  /* 0x0000000a291ed221 */ /* 0x000fe20000000000 */
[----:B---3--:R-:W-:Y:S02]  /*6280*/  SEL R13, R4, RZ, P3 ;  /* 0x000000ff040d7207 */ /* 0x008fe40001800000 */
[----:B------:R-:W-:Y:S02]  /*6290*/  ISETP.GE.AND P3, PT, R25, 0xb, PT ;  /* 0x0000000b1900780c */ /* 0x000fe40003f66270 */
[----:B------:R-:W-:Y:S02]  /*62a0*/  ISETP.GE.AND P5, PT, R29, 0xb, PT ;  /* 0x0000000b1d00780c */ /* 0x000fe40003fa6270 */
[----:B------:R-:W-:-:S02]  /*62b0*/  FSEL R30, R109, R30, !P3 ;  /* 0x0000001e6d1e7208 */ /* 0x000fc40005800000 */
[----:B------:R-:W-:Y:S02]  /*62c0*/  FSEL R27, R50, R27, !P3 ;  /* 0x0000001b321b7208 */ /* 0x000fe40005800000 */
[----:B------:R-:W-:Y:S02]  /*62d0*/  FSEL R23, R110, R23, !P3 ;  /* 0x000000176e177208 */ /* 0x000fe40005800000 */
[----:B------:R-:W-:Y:S02]  /*62e0*/  FSEL R21, R40, R21, !P3 ;  /* 0x0000001528157208 */ /* 0x000fe40005800000 */
[----:B------:R-:W-:Y:S02]  /*62f0*/  ISETP.GE.AND P3, PT, R17, 0xb, PT ;  /* 0x0000000b1100780c */ /* 0x000fe40003f66270 */
[----:B------:R-:W-:Y:S02]  /*6300*/  FSEL R19, R108, R19, !P5 ;  /* 0x000000136c137208 */ /* 0x000fe40006800000 */
[----:B------:R-:W-:-:S02]  /*6310*/  FSEL R38, R95, R38, !P3 ;  /* 0x000000265f267208 */ /* 0x000fc40005800000 */
[----:B------:R-:W-:Y:S02]  /*6320*/  FSEL R26, R103, R26, !P5 ;  /* 0x0000001a671a7208 */ /* 0x000fe40006800000 */
[----:B------:R-:W-:Y:S02]  /*6330*/  FSEL R20, R131, R20, !P5 ;  /* 0x0000001483147208 */ /* 0x000fe40006800000 */
[----:B------:R-:W-:Y:S02]  /*6340*/  FSEL R15, R15, R16, !P5 ;  /* 0x000000100f0f7208 */ /* 0x000fe40006800000 */
[C---:B------:R-:W-:Y:S02]  /*6350*/  FSETP.GEU.AND P4, PT, R38.reuse, RZ, PT ;  /* 0x000000ff2600720b */ /* 0x040fe40003f8e000 */
[----:B------:R-:W-:Y:S02]  /*6360*/  FSETP.GEU.AND P5, PT, R19, RZ, PT ;  /* 0x000000ff1300720b */ /* 0x000fe40003fae000 */
[----:B------:R-:W-:-:S02]  /*6370*/  SEL R43, R38, RZ, P4 ;  /* 0x000000ff262b7207 */ /* 0x000fc40002000000 */
[----:B------:R-:W-:Y:S02]  /*6380*/  SEL R42, R19, RZ, P5 ;  /* 0x000000ff132a7207 */ /* 0x000fe40002800000 */
[----:B------:R-:W-:Y:S02]  /*6390*/  FSETP.GEU.AND P4, PT, R22, RZ, PT ;  /* 0x000000ff1600720b */ /* 0x000fe40003f8e000 */
[----:B------:R-:W-:Y:S02]  /*63a0*/  FSETP.GEU.AND P5, PT, R30, RZ, PT ;  /* 0x000000ff1e00720b */ /* 0x000fe40003fae000 */
[----:B------:R-:W-:Y:S02]  /*63b0*/  FSEL R37, R52, R37, !P3 ;  /* 0x0000002534257208 */ /* 0x000fe40005800000 */
[----:B------:R-:W-:Y:S02]  /*63c0*/  SEL R41, R22, RZ, P4 ;  /* 0x000000ff16297207 */ /* 0x000fe40002000000 */
[----:B------:R-:W-:-:S02]  /*63d0*/  SEL R40, R30, RZ, P5 ;  /* 0x000000ff1e287207 */ /* 0x000fc40002800000 */
[----:B------:R-:W-:Y:S02]  /*63e0*/  FSETP.GEU.AND P4, PT, R37, RZ, PT ;  /* 0x000000ff2500720b */ /* 0x000fe40003f8e000 */
[C---:B------:R-:W-:Y:S01]  /*63f0*/  FSETP.GEU.AND P5, PT, R26.reuse, RZ, PT ;  /* 0x000000ff1a00720b */ /* 0x040fe20003fae000 */
[----:B------:R-:W-:Y:S01]  /*6400*/  IMAD R25, R31, 0x2c00, R25 ;  /* 0x00002c001f197824 */ /* 0x000fe200078e0219 */
[----:B------:R-:W-:Y:S02]  /*6410*/  SEL R31, R37, RZ, P4 ;  /* 0x000000ff251f7207 */ /* 0x000fe40002000000 */
[----:B------:R-:W-:Y:S02]  /*6420*/  SEL R30, R26, RZ, P5 ;  /* 0x000000ff1a1e7207 */ /* 0x000fe40002800000 */
[----:B------:R-:W-:Y:S02]  /*6430*/  FSETP.GEU.AND P4, PT, R18, RZ, PT ;  /* 0x000000ff1200720b */ /* 0x000fe40003f8e000 */
[----:B------:R-:W-:Y:S01]  /*6440*/  FSETP.GEU.AND P5, PT, R27, RZ, PT ;  /* 0x000000ff1b00720b */ /* 0x000fe20003fae000 */
[----:B------:R-:W-:Y:S01]  /*6450*/  IMAD R25, R28, 0x2c, R25 ;  /* 0x0000002c1c197824 */ /* 0x000fe200078e0219 */
[----:B------:R-:W-:-:S02]  /*6460*/  SEL R29, R18, RZ, P4 ;  /* 0x000000ff121d7207 */ /* 0x000fc40002000000 */
[----:B------:R-:W-:Y:S02]  /*6470*/  SEL R28, R27, RZ, P5 ;  /* 0x000000ff1b1c7207 */ /* 0x000fe40002800000 */
[----:B------:R-:W-:Y:S02]  /*6480*/  FSETP.GEU.AND P4, PT, R20, RZ, PT ;  /* 0x000000ff1400720b */ /* 0x000fe40003f8e000 */
[----:B------:R-:W-:Y:S02]  /*6490*/  FSETP.GEU.AND P5, PT, R24, RZ, PT ;  /* 0x000000ff1800720b */ /* 0x000fe40003fae000 */
[----:B------:R-:W-:Y:S01]  /*64a0*/  FSEL R34, R34, R35, !P3 ;  /* 0x0000002322227208 */ /* 0x000fe20005800000 */
[C---:B------:R-:W-:Y:S01]  /*64b0*/  VIADD R5, R25.reuse, 0xb0 ;  /* 0x000000b019057836 */ /* 0x040fe20000000000 */
[----:B------:R-:W-:Y:S01]  /*64c0*/  SEL R18, R20, RZ, P4 ;  /* 0x000000ff14127207 */ /* 0x000fe20002000000 */
[----:B------:R-:W-:Y:S01]  /*64d0*/  VIADD R7, R25, 0x160 ;  /* 0x0000016019077836 */ /* 0x000fe20000000000 */
[----:B------:R-:W-:-:S02]  /*64e0*/  SEL R17, R24, RZ, P5 ;  /* 0x000000ff18117207 */ /* 0x000fc40002800000 */
[----:B------:R-:W-:Y:S02]  /*64f0*/  FSETP.GEU.AND P4, PT, R23, RZ, PT ;  /* 0x000000ff1700720b */ /* 0x000fe40003f8e000 */
[C---:B------:R-:W-:Y:S01]  /*6500*/  FSETP.GEU.AND P5, PT, R34.reuse, RZ, PT ;  /* 0x000000ff2200720b */ /* 0x040fe20003fae000 */
[--C-:B--2---:R-:W-:Y:S01]  /*6510*/  IMAD.WIDE R2, R25, 0x4, R8.reuse ;  /* 0x0000000419027825 */ /* 0x104fe200078e0208 */
[----:B------:R-:W-:Y:S02]  /*6520*/  SEL R16, R23, RZ, P4 ;  /* 0x000000ff17107207 */ /* 0x000fe40002000000 */
[----:B------:R-:W-:Y:S01]  /*6530*/  SEL R19, R34, RZ, P5 ;  /* 0x000000ff22137207 */ /* 0x000fe20002800000 */
[----:B------:R-:W-:Y:S01]  /*6540*/  IMAD.WIDE R4, R5, 0x4, R8 ;  /* 0x0000000405047825 */ /* 0x000fe200078e0208 */
[----:B------:R-:W-:-:S03]  /*6550*/  FSEL R13, R13, R36, !P3 ;  /* 0x000000240d0d7208 */ /* 0x000fc60005800000 */
[----:B------:R-:W-:Y:S01]  /*6560*/  IMAD.WIDE R6, R7, 0x4, R8 ;  /* 0x0000000407067825 */ /* 0x000fe200078e0208 */
[----:B------:R0:W-:Y:S01]  /*6570*/  @P6 STG.E.128 desc[UR4][R2.64], R40 ;  /* 0x0000002802006986 */ /* 0x0001e2000c101d04 */
[----:B------:R-:W-:-:S03]  /*6580*/  FSETP.GEU.AND P4, PT, R21, RZ, PT ;  /* 0x000000ff1500720b */ /* 0x000fc60003f8e000 */
[----:B------:R0:W-:Y:S01]  /*6590*/  @P2 STG.E.128 desc[UR4][R4.64], R28 ;  /* 0x0000001c04002986 */ /* 0x0001e2000c101d04 */
[----:B------:R-:W-:Y:S01]  /*65a0*/  VIADD R11, R25, 0x210 ;  /* 0x00000210190b7836 */ /* 0x000fe20000000000 */
[C---:B------:R-:W-:Y:S02]  /*65b0*/  FSETP.GEU.AND P3, PT, R0.reuse, RZ, PT ;  /* 0x000000ff0000720b */ /* 0x040fe40003f6e000 */
[----:B------:R0:W-:Y:S01]  /*65c0*/  @P1 STG.E.128 desc[UR4][R6.64], R16 ;  /* 0x0000001006001986 */ /* 0x0001e2000c101d04 */
[----:B------:R-:W-:Y:S02]  /*65d0*/  FSETP.GEU.AND P2, PT, R15, RZ, PT ;  /* 0x000000ff0f00720b */ /* 0x000fe40003f4e000 */
[----:B------:R-:W-:Y:S01]  /*65e0*/  FSETP.GEU.AND P1, PT, R13, RZ, PT ;  /* 0x000000ff0d00720b */ /* 0x000fe20003f2e000 */
[----:B------:R-:W-:Y:S01]  /*65f0*/  IMAD.WIDE R8, R11, 0x4, R8 ;  /* 0x000000040b087825 */ /* 0x000fe200078e0208 */
[----:B------:R-:W-:Y:S02]  /*6600*/  SEL R20, R21, RZ, P4 ;  /* 0x000000ff15147207 */ /* 0x000fe40002000000 */
[----:B------:R-:W-:-:S02]  /*6610*/  SEL R21, R0, RZ, P3 ;  /* 0x000000ff00157207 */ /* 0x000fc40001800000 */
[----:B------:R-:W-:Y:S02]  /*6620*/  SEL R22, R15, RZ, P2 ;  /* 0x000000ff0f167207 */ /* 0x000fe40001000000 */
[----:B------:R-:W-:Y:S01]  /*6630*/  SEL R23, R13, RZ, P1 ;  /* 0x000000ff0d177207 */ /* 0x000fe20000800000 */
[----:B0-----:R-:W-:Y:S06]  /*6640*/  @!P0 EXIT ;  /* 0x000000000000894d */ /* 0x001fec0003800000 */
[----:B------:R-:W-:Y:S01]  /*6650*/  STG.E.128 desc[UR4][R8.64], R20 ;  /* 0x0000001408007986 */ /* 0x000fe2000c101d04 */
[----:B------:R-:W-:Y:S05]  /*6660*/  EXIT ;  /* 0x000000000000794d */ /* 0x000fea0003800000 */
.L_x_0:
[----:B------:R-:W-:-:S00]  /*6670*/  BRA `(.L_x_0) ;  /* 0xfffffffc00fc7947 */ /* 0x000fc0000383ffff */
[----:B------:R-:W-:-:S00]  /*6680*/  NOP ;  /* 0x0000000000007918 */ /* 0x000fc00000000000 */
[----:B------:R-:W-:-:S00]  /*6690*/  NOP ;  /* 0x0000000000007918 */ /* 0x000fc00000000000 */
[----:B------:R-:W-:-:S00]  /*66a0*/  NOP ;  /* 0x0000000000007918 */ /* 0x000fc00000000000 */
[----:B------:R-:W-:-:S00]  /*66b0*/  NOP ;  /* 0x0000000000007918 */ /* 0x000fc00000000000 */
[----:B------:R-:W-:-:S00]  /*66c0*/  NOP ;  /* 0x0000000000007918 */ /* 0x000fc00000000000 */
[----:B------:R-:W-:-:S00]  /*66d0*/  NOP ;  /* 0x0000000000007918 */ /* 0x000fc00000000000 */
[----:B------:R-:W-:-:S00]  /*66e0*/  NOP ;  /* 0x0000000000007918 */ /* 0x000fc00000000000 */
[----:B------:R-:W-:-:S00]  /*66f0*/  NOP ;  /* 0x0000000000007918 */ /* 0x000fc00000000000 */
.L_x_1:


//--------------------- .nv.global.init           --------------------------
	.section	.nv.global.init,"aw",@progbits
.nv.global.init:
	.type		_$_str,@object
	.size		_$_str,(_$_str_$_2 - _$_str)
_$_str:
        /*0000*/ 	.byte	0x5f, 0x5f, 0x43, 0x55, 0x44, 0x41, 0x5f, 0x46, 0x54, 0x5a, 0x00
	.type		_$_str_$_2,@object
	.size		_$_str_$_2,(.L_1 - _$_str_$_2)
_$_str_$_2:
        /*000b*/ 	.byte	0x5f, 0x5f, 0x43, 0x55, 0x44, 0x41, 0x5f, 0x50, 0x52, 0x45, 0x43, 0x5f, 0x53, 0x51, 0x52, 0x54
        /*001b*/ 	.byte	0x00
.L_1:


//--------------------- .nv.constant0.triton_poi_fused_cat_relu_9 --------------------------
	.section	.nv.constant0.triton_poi_fused_cat_relu_9,"a",@progbits
	.sectionflags	@""
	.align	4
.nv.constant0.triton_poi_fused_cat_relu_9:
	.zero		656
